//
// Generated by NVIDIA NVVM Compiler
//
// Compiler Build ID: CL-36424714
// Cuda compilation tools, release 13.0, V13.0.88
// Based on NVVM 20.0.0
//

.version 9.0
.target sm_100
.address_size 64

	// .globl	_Z17naive_gemm_kernelPfS_S_i
// _ZZ17tiled_gemm_kernelPfS_S_iE6tile_A has been demoted
// _ZZ17tiled_gemm_kernelPfS_S_iE6tile_B has been demoted
// _ZZ24packed_tiled_gemm_kernelPfS_S_iE6tile_A has been demoted
// _ZZ24packed_tiled_gemm_kernelPfS_S_iE6tile_B has been demoted

.visible .entry _Z17naive_gemm_kernelPfS_S_i(
	.param .u64 .ptr .align 1 _Z17naive_gemm_kernelPfS_S_i_param_0,
	.param .u64 .ptr .align 1 _Z17naive_gemm_kernelPfS_S_i_param_1,
	.param .u64 .ptr .align 1 _Z17naive_gemm_kernelPfS_S_i_param_2,
	.param .u32 _Z17naive_gemm_kernelPfS_S_i_param_3
)
{
	.reg .pred 	%p<10>;
	.reg .b32 	%r<40>;
	.reg .b32 	%f<67>;
	.reg .b64 	%rd<67>;

	ld.param.u64 	%rd14, [_Z17naive_gemm_kernelPfS_S_i_param_0];
	ld.param.u64 	%rd15, [_Z17naive_gemm_kernelPfS_S_i_param_1];
	ld.param.u32 	%r18, [_Z17naive_gemm_kernelPfS_S_i_param_3];
	cvta.to.global.u64 	%rd1, %rd15;
	cvta.to.global.u64 	%rd2, %rd14;
	mov.u32 	%r19, %ctaid.y;
	mov.u32 	%r20, %ntid.y;
	mov.u32 	%r21, %tid.y;
	mad.lo.s32 	%r1, %r19, %r20, %r21;
	mov.u32 	%r22, %ctaid.x;
	mov.u32 	%r23, %ntid.x;
	mov.u32 	%r24, %tid.x;
	mad.lo.s32 	%r2, %r22, %r23, %r24;
	max.s32 	%r25, %r1, %r2;
	setp.ge.s32 	%p1, %r25, %r18;
	@%p1 bra 	$L__BB0_13;
	mul.lo.s32 	%r3, %r18, %r1;
	and.b32  	%r4, %r18, 7;
	setp.lt.u32 	%p2, %r18, 8;
	mov.f32 	%f66, 0f00000000;
	mov.b32 	%r38, 0;
	@%p2 bra 	$L__BB0_4;
	and.b32  	%r38, %r18, 2147483640;
	neg.s32 	%r36, %r38;
	mul.wide.s32 	%rd16, %r18, 4;
	add.s64 	%rd3, %rd1, %rd16;
	shl.b32 	%r7, %r18, 3;
	mul.wide.s32 	%rd17, %r18, 8;
	add.s64 	%rd4, %rd1, %rd17;
	mul.wide.s32 	%rd18, %r18, 12;
	add.s64 	%rd5, %rd1, %rd18;
	mul.wide.s32 	%rd19, %r18, 16;
	add.s64 	%rd6, %rd1, %rd19;
	mul.wide.s32 	%rd20, %r18, 20;
	add.s64 	%rd7, %rd1, %rd20;
	mul.wide.s32 	%rd21, %r18, 24;
	add.s64 	%rd8, %rd1, %rd21;
	mul.wide.s32 	%rd22, %r18, 28;
	add.s64 	%rd9, %rd1, %rd22;
	mul.wide.u32 	%rd23, %r3, 4;
	add.s64 	%rd24, %rd23, %rd2;
	add.s64 	%rd66, %rd24, 16;
	mov.f32 	%f66, 0f00000000;
	mov.u32 	%r35, %r2;
$L__BB0_3:
	.pragma "nounroll";
	mul.wide.s32 	%rd25, %r35, 4;
	add.s64 	%rd26, %rd3, %rd25;
	add.s64 	%rd27, %rd4, %rd25;
	add.s64 	%rd28, %rd5, %rd25;
	add.s64 	%rd29, %rd6, %rd25;
	add.s64 	%rd30, %rd7, %rd25;
	add.s64 	%rd31, %rd8, %rd25;
	add.s64 	%rd32, %rd9, %rd25;
	add.s64 	%rd33, %rd1, %rd25;
	ld.global.f32 	%f16, [%rd66+-16];
	ld.global.f32 	%f17, [%rd33];
	fma.rn.f32 	%f18, %f16, %f17, %f66;
	ld.global.f32 	%f19, [%rd66+-12];
	ld.global.f32 	%f20, [%rd26];
	fma.rn.f32 	%f21, %f19, %f20, %f18;
	ld.global.f32 	%f22, [%rd66+-8];
	ld.global.f32 	%f23, [%rd27];
	fma.rn.f32 	%f24, %f22, %f23, %f21;
	ld.global.f32 	%f25, [%rd66+-4];
	ld.global.f32 	%f26, [%rd28];
	fma.rn.f32 	%f27, %f25, %f26, %f24;
	ld.global.f32 	%f28, [%rd66];
	ld.global.f32 	%f29, [%rd29];
	fma.rn.f32 	%f30, %f28, %f29, %f27;
	ld.global.f32 	%f31, [%rd66+4];
	ld.global.f32 	%f32, [%rd30];
	fma.rn.f32 	%f33, %f31, %f32, %f30;
	ld.global.f32 	%f34, [%rd66+8];
	ld.global.f32 	%f35, [%rd31];
	fma.rn.f32 	%f36, %f34, %f35, %f33;
	ld.global.f32 	%f37, [%rd66+12];
	ld.global.f32 	%f38, [%rd32];
	fma.rn.f32 	%f66, %f37, %f38, %f36;
	add.s32 	%r36, %r36, 8;
	add.s32 	%r35, %r35, %r7;
	add.s64 	%rd66, %rd66, 32;
	setp.ne.s32 	%p3, %r36, 0;
	@%p3 bra 	$L__BB0_3;
$L__BB0_4:
	setp.eq.s32 	%p4, %r4, 0;
	@%p4 bra 	$L__BB0_12;
	and.b32  	%r13, %r18, 3;
	setp.lt.u32 	%p5, %r4, 4;
	@%p5 bra 	$L__BB0_7;
	add.s32 	%r27, %r38, %r3;
	mul.wide.u32 	%rd34, %r27, 4;
	add.s64 	%rd35, %rd2, %rd34;
	ld.global.f32 	%f40, [%rd35];
	mad.lo.s32 	%r28, %r38, %r18, %r2;
	mul.wide.s32 	%rd36, %r28, 4;
	add.s64 	%rd37, %rd1, %rd36;
	ld.global.f32 	%f41, [%rd37];
	fma.rn.f32 	%f42, %f40, %f41, %f66;
	cvt.u64.u32 	%rd38, %r3;
	cvt.u64.u32 	%rd39, %r38;
	add.s64 	%rd40, %rd39, %rd38;
	shl.b64 	%rd41, %rd40, 2;
	add.s64 	%rd42, %rd2, %rd41;
	ld.global.f32 	%f43, [%rd42+4];
	mul.wide.s32 	%rd43, %r18, 4;
	add.s64 	%rd44, %rd37, %rd43;
	ld.global.f32 	%f44, [%rd44];
	fma.rn.f32 	%f45, %f43, %f44, %f42;
	ld.global.f32 	%f46, [%rd42+8];
	add.s64 	%rd45, %rd44, %rd43;
	ld.global.f32 	%f47, [%rd45];
	fma.rn.f32 	%f48, %f46, %f47, %f45;
	ld.global.f32 	%f49, [%rd42+12];
	add.s64 	%rd46, %rd45, %rd43;
	ld.global.f32 	%f50, [%rd46];
	fma.rn.f32 	%f66, %f49, %f50, %f48;
	add.s32 	%r38, %r38, 4;
$L__BB0_7:
	setp.eq.s32 	%p6, %r13, 0;
	@%p6 bra 	$L__BB0_12;
	setp.eq.s32 	%p7, %r13, 1;
	@%p7 bra 	$L__BB0_10;
	add.s32 	%r29, %r38, %r3;
	mul.wide.u32 	%rd47, %r29, 4;
	add.s64 	%rd48, %rd2, %rd47;
	ld.global.f32 	%f52, [%rd48];
	mad.lo.s32 	%r30, %r38, %r18, %r2;
	mul.wide.s32 	%rd49, %r30, 4;
	add.s64 	%rd50, %rd1, %rd49;
	ld.global.f32 	%f53, [%rd50];
	fma.rn.f32 	%f54, %f52, %f53, %f66;
	cvt.u64.u32 	%rd51, %r3;
	cvt.u64.u32 	%rd52, %r38;
	add.s64 	%rd53, %rd52, %rd51;
	shl.b64 	%rd54, %rd53, 2;
	add.s64 	%rd55, %rd2, %rd54;
	ld.global.f32 	%f55, [%rd55+4];
	mul.wide.s32 	%rd56, %r18, 4;
	add.s64 	%rd57, %rd50, %rd56;
	ld.global.f32 	%f56, [%rd57];
	fma.rn.f32 	%f66, %f55, %f56, %f54;
	add.s32 	%r38, %r38, 2;
$L__BB0_10:
	and.b32  	%r31, %r18, 1;
	setp.eq.b32 	%p8, %r31, 1;
	not.pred 	%p9, %p8;
	@%p9 bra 	$L__BB0_12;
	add.s32 	%r32, %r38, %r3;
	mul.wide.u32 	%rd58, %r32, 4;
	add.s64 	%rd59, %rd2, %rd58;
	ld.global.f32 	%f57, [%rd59];
	mad.lo.s32 	%r33, %r38, %r18, %r2;
	mul.wide.s32 	%rd60, %r33, 4;
	add.s64 	%rd61, %rd1, %rd60;
	ld.global.f32 	%f58, [%rd61];
	fma.rn.f32 	%f66, %f57, %f58, %f66;
$L__BB0_12:
	ld.param.u64 	%rd65, [_Z17naive_gemm_kernelPfS_S_i_param_2];
	add.s32 	%r34, %r3, %r2;
	cvta.to.global.u64 	%rd62, %rd65;
	mul.wide.s32 	%rd63, %r34, 4;
	add.s64 	%rd64, %rd62, %rd63;
	st.global.f32 	[%rd64], %f66;
$L__BB0_13:
	ret;

}
	// .globl	_Z17tiled_gemm_kernelPfS_S_i
.visible .entry _Z17tiled_gemm_kernelPfS_S_i(
	.param .u64 .ptr .align 1 _Z17tiled_gemm_kernelPfS_S_i_param_0,
	.param .u64 .ptr .align 1 _Z17tiled_gemm_kernelPfS_S_i_param_1,
	.param .u64 .ptr .align 1 _Z17tiled_gemm_kernelPfS_S_i_param_2,
	.param .u32 _Z17tiled_gemm_kernelPfS_S_i_param_3
)
{
	.reg .pred 	%p<10>;
	.reg .b32 	%r<40>;
	.reg .b32 	%f<111>;
	.reg .b64 	%rd<13>;
	// demoted variable
	.shared .align 4 .b8 _ZZ17tiled_gemm_kernelPfS_S_iE6tile_A[4224];
	// demoted variable
	.shared .align 4 .b8 _ZZ17tiled_gemm_kernelPfS_S_iE6tile_B[4224];
	ld.param.u64 	%rd3, [_Z17tiled_gemm_kernelPfS_S_i_param_0];
	ld.param.u64 	%rd4, [_Z17tiled_gemm_kernelPfS_S_i_param_1];
	ld.param.u64 	%rd5, [_Z17tiled_gemm_kernelPfS_S_i_param_2];
	ld.param.u32 	%r23, [_Z17tiled_gemm_kernelPfS_S_i_param_3];
	mov.u32 	%r24, %ctaid.x;
	mov.u32 	%r25, %ctaid.y;
	mov.u32 	%r35, %tid.x;
	mov.u32 	%r37, %tid.y;
	shl.b32 	%r26, %r25, 5;
	add.s32 	%r3, %r26, %r37;
	shl.b32 	%r4, %r24, 5;
	add.s32 	%r5, %r4, %r35;
	setp.lt.s32 	%p1, %r23, 1;
	mov.f32 	%f110, 0f00000000;
	@%p1 bra 	$L__BB1_7;
	mul.lo.s32 	%r28, %r37, 132;
	mov.u32 	%r29, _ZZ17tiled_gemm_kernelPfS_S_iE6tile_A;
	add.s32 	%r6, %r29, %r28;
	shl.b32 	%r30, %r35, 2;
	add.s32 	%r7, %r6, %r30;
	mov.u32 	%r31, _ZZ17tiled_gemm_kernelPfS_S_iE6tile_B;
	add.s32 	%r9, %r31, %r30;
	add.s32 	%r8, %r9, %r28;
	mad.lo.s32 	%r32, %r37, %r23, %r35;
	add.s32 	%r38, %r32, %r4;
	shl.b32 	%r11, %r23, 5;
	mad.lo.s32 	%r36, %r23, %r3, %r35;
	cvta.to.global.u64 	%rd1, %rd3;
	cvta.to.global.u64 	%rd2, %rd4;
	mov.f32 	%f110, 0f00000000;
	mov.b32 	%r39, 0;
$L__BB1_2:
	setp.ge.u32 	%p2, %r3, %r23;
	setp.ge.s32 	%p3, %r35, %r23;
	mov.f32 	%f108, 0f00000000;
	or.pred  	%p4, %p2, %p3;
	@%p4 bra 	$L__BB1_4;
	mul.wide.u32 	%rd6, %r36, 4;
	add.s64 	%rd7, %rd1, %rd6;
	ld.global.f32 	%f108, [%rd7];
$L__BB1_4:
	setp.ge.u32 	%p5, %r5, %r23;
	st.shared.f32 	[%r7], %f108;
	setp.ge.s32 	%p6, %r37, %r23;
	mov.f32 	%f109, 0f00000000;
	or.pred  	%p7, %p5, %p6;
	@%p7 bra 	$L__BB1_6;
	mul.wide.u32 	%rd8, %r38, 4;
	add.s64 	%rd9, %rd2, %rd8;
	ld.global.f32 	%f109, [%rd9];
$L__BB1_6:
	st.shared.f32 	[%r8], %f109;
	bar.sync 	0;
	ld.shared.f32 	%f12, [%r6];
	ld.shared.f32 	%f13, [%r9];
	fma.rn.f32 	%f14, %f12, %f13, %f110;
	ld.shared.f32 	%f15, [%r6+4];
	ld.shared.f32 	%f16, [%r9+132];
	fma.rn.f32 	%f17, %f15, %f16, %f14;
	ld.shared.f32 	%f18, [%r6+8];
	ld.shared.f32 	%f19, [%r9+264];
	fma.rn.f32 	%f20, %f18, %f19, %f17;
	ld.shared.f32 	%f21, [%r6+12];
	ld.shared.f32 	%f22, [%r9+396];
	fma.rn.f32 	%f23, %f21, %f22, %f20;
	ld.shared.f32 	%f24, [%r6+16];
	ld.shared.f32 	%f25, [%r9+528];
	fma.rn.f32 	%f26, %f24, %f25, %f23;
	ld.shared.f32 	%f27, [%r6+20];
	ld.shared.f32 	%f28, [%r9+660];
	fma.rn.f32 	%f29, %f27, %f28, %f26;
	ld.shared.f32 	%f30, [%r6+24];
	ld.shared.f32 	%f31, [%r9+792];
	fma.rn.f32 	%f32, %f30, %f31, %f29;
	ld.shared.f32 	%f33, [%r6+28];
	ld.shared.f32 	%f34, [%r9+924];
	fma.rn.f32 	%f35, %f33, %f34, %f32;
	ld.shared.f32 	%f36, [%r6+32];
	ld.shared.f32 	%f37, [%r9+1056];
	fma.rn.f32 	%f38, %f36, %f37, %f35;
	ld.shared.f32 	%f39, [%r6+36];
	ld.shared.f32 	%f40, [%r9+1188];
	fma.rn.f32 	%f41, %f39, %f40, %f38;
	ld.shared.f32 	%f42, [%r6+40];
	ld.shared.f32 	%f43, [%r9+1320];
	fma.rn.f32 	%f44, %f42, %f43, %f41;
	ld.shared.f32 	%f45, [%r6+44];
	ld.shared.f32 	%f46, [%r9+1452];
	fma.rn.f32 	%f47, %f45, %f46, %f44;
	ld.shared.f32 	%f48, [%r6+48];
	ld.shared.f32 	%f49, [%r9+1584];
	fma.rn.f32 	%f50, %f48, %f49, %f47;
	ld.shared.f32 	%f51, [%r6+52];
	ld.shared.f32 	%f52, [%r9+1716];
	fma.rn.f32 	%f53, %f51, %f52, %f50;
	ld.shared.f32 	%f54, [%r6+56];
	ld.shared.f32 	%f55, [%r9+1848];
	fma.rn.f32 	%f56, %f54, %f55, %f53;
	ld.shared.f32 	%f57, [%r6+60];
	ld.shared.f32 	%f58, [%r9+1980];
	fma.rn.f32 	%f59, %f57, %f58, %f56;
	ld.shared.f32 	%f60, [%r6+64];
	ld.shared.f32 	%f61, [%r9+2112];
	fma.rn.f32 	%f62, %f60, %f61, %f59;
	ld.shared.f32 	%f63, [%r6+68];
	ld.shared.f32 	%f64, [%r9+2244];
	fma.rn.f32 	%f65, %f63, %f64, %f62;
	ld.shared.f32 	%f66, [%r6+72];
	ld.shared.f32 	%f67, [%r9+2376];
	fma.rn.f32 	%f68, %f66, %f67, %f65;
	ld.shared.f32 	%f69, [%r6+76];
	ld.shared.f32 	%f70, [%r9+2508];
	fma.rn.f32 	%f71, %f69, %f70, %f68;
	ld.shared.f32 	%f72, [%r6+80];
	ld.shared.f32 	%f73, [%r9+2640];
	fma.rn.f32 	%f74, %f72, %f73, %f71;
	ld.shared.f32 	%f75, [%r6+84];
	ld.shared.f32 	%f76, [%r9+2772];
	fma.rn.f32 	%f77, %f75, %f76, %f74;
	ld.shared.f32 	%f78, [%r6+88];
	ld.shared.f32 	%f79, [%r9+2904];
	fma.rn.f32 	%f80, %f78, %f79, %f77;
	ld.shared.f32 	%f81, [%r6+92];
	ld.shared.f32 	%f82, [%r9+3036];
	fma.rn.f32 	%f83, %f81, %f82, %f80;
	ld.shared.f32 	%f84, [%r6+96];
	ld.shared.f32 	%f85, [%r9+3168];
	fma.rn.f32 	%f86, %f84, %f85, %f83;
	ld.shared.f32 	%f87, [%r6+100];
	ld.shared.f32 	%f88, [%r9+3300];
	fma.rn.f32 	%f89, %f87, %f88, %f86;
	ld.shared.f32 	%f90, [%r6+104];
	ld.shared.f32 	%f91, [%r9+3432];
	fma.rn.f32 	%f92, %f90, %f91, %f89;
	ld.shared.f32 	%f93, [%r6+108];
	ld.shared.f32 	%f94, [%r9+3564];
	fma.rn.f32 	%f95, %f93, %f94, %f92;
	ld.shared.f32 	%f96, [%r6+112];
	ld.shared.f32 	%f97, [%r9+3696];
	fma.rn.f32 	%f98, %f96, %f97, %f95;
	ld.shared.f32 	%f99, [%r6+116];
	ld.shared.f32 	%f100, [%r9+3828];
	fma.rn.f32 	%f101, %f99, %f100, %f98;
	ld.shared.f32 	%f102, [%r6+120];
	ld.shared.f32 	%f103, [%r9+3960];
	fma.rn.f32 	%f104, %f102, %f103, %f101;
	ld.shared.f32 	%f105, [%r6+124];
	ld.shared.f32 	%f106, [%r9+4092];
	fma.rn.f32 	%f110, %f105, %f106, %f104;
	bar.sync 	0;
	add.s32 	%r39, %r39, 32;
	add.s32 	%r38, %r38, %r11;
	add.s32 	%r37, %r37, 32;
	add.s32 	%r36, %r36, 32;
	add.s32 	%r35, %r35, 32;
	setp.lt.s32 	%p8, %r39, %r23;
	@%p8 bra 	$L__BB1_2;
$L__BB1_7:
	max.s32 	%r33, %r3, %r5;
	setp.ge.s32 	%p9, %r33, %r23;
	@%p9 bra 	$L__BB1_9;
	mad.lo.s32 	%r34, %r23, %r3, %r5;
	cvta.to.global.u64 	%rd10, %rd5;
	mul.wide.u32 	%rd11, %r34, 4;
	add.s64 	%rd12, %rd10, %rd11;
	st.global.f32 	[%rd12], %f110;
$L__BB1_9:
	ret;

}
	// .globl	_Z18pack_matrix_kernelPfS_i
.visible .entry _Z18pack_matrix_kernelPfS_i(
	.param .u64 .ptr .align 1 _Z18pack_matrix_kernelPfS_i_param_0,
	.param .u64 .ptr .align 1 _Z18pack_matrix_kernelPfS_i_param_1,
	.param .u32 _Z18pack_matrix_kernelPfS_i_param_2
)
{
	.reg .pred 	%p<2>;
	.reg .b32 	%r<18>;
	.reg .b32 	%f<2>;
	.reg .b64 	%rd<9>;

	ld.param.u64 	%rd1, [_Z18pack_matrix_kernelPfS_i_param_0];
	ld.param.u64 	%rd2, [_Z18pack_matrix_kernelPfS_i_param_1];
	ld.param.u32 	%r7, [_Z18pack_matrix_kernelPfS_i_param_2];
	mov.u32 	%r1, %ctaid.y;
	shl.b32 	%r8, %r1, 5;
	mov.u32 	%r2, %tid.y;
	add.s32 	%r3, %r8, %r2;
	mov.u32 	%r4, %ctaid.x;
	shl.b32 	%r9, %r4, 5;
	mov.u32 	%r5, %tid.x;
	add.s32 	%r6, %r9, %r5;
	max.s32 	%r10, %r3, %r6;
	setp.ge.s32 	%p1, %r10, %r7;
	@%p1 bra 	$L__BB2_2;
	cvta.to.global.u64 	%rd3, %rd1;
	cvta.to.global.u64 	%rd4, %rd2;
	mad.lo.s32 	%r11, %r7, %r3, %r6;
	shr.u32 	%r12, %r7, 5;
	mad.lo.s32 	%r13, %r12, %r1, %r4;
	shl.b32 	%r14, %r2, 5;
	add.s32 	%r15, %r14, %r5;
	shl.b32 	%r16, %r13, 10;
	add.s32 	%r17, %r16, %r15;
	mul.wide.s32 	%rd5, %r11, 4;
	add.s64 	%rd6, %rd3, %rd5;
	ld.global.f32 	%f1, [%rd6];
	mul.wide.s32 	%rd7, %r17, 4;
	add.s64 	%rd8, %rd4, %rd7;
	st.global.f32 	[%rd8], %f1;
$L__BB2_2:
	ret;

}
	// .globl	_Z24packed_tiled_gemm_kernelPfS_S_i
.visible .entry _Z24packed_tiled_gemm_kernelPfS_S_i(
	.param .u64 .ptr .align 1 _Z24packed_tiled_gemm_kernelPfS_S_i_param_0,
	.param .u64 .ptr .align 1 _Z24packed_tiled_gemm_kernelPfS_S_i_param_1,
	.param .u64 .ptr .align 1 _Z24packed_tiled_gemm_kernelPfS_S_i_param_2,
	.param .u32 _Z24packed_tiled_gemm_kernelPfS_S_i_param_3
)
{
	.reg .pred 	%p<4>;
	.reg .b32 	%r<44>;
	.reg .b32 	%f<105>;
	.reg .b64 	%rd<13>;
	// demoted variable
	.shared .align 4 .b8 _ZZ24packed_tiled_gemm_kernelPfS_S_iE6tile_A[4096];
	// demoted variable
	.shared .align 4 .b8 _ZZ24packed_tiled_gemm_kernelPfS_S_iE6tile_B[4096];
	ld.param.u64 	%rd3, [_Z24packed_tiled_gemm_kernelPfS_S_i_param_0];
	ld.param.u64 	%rd4, [_Z24packed_tiled_gemm_kernelPfS_S_i_param_1];
	ld.param.u64 	%rd5, [_Z24packed_tiled_gemm_kernelPfS_S_i_param_2];
	ld.param.u32 	%r21, [_Z24packed_tiled_gemm_kernelPfS_S_i_param_3];
	mov.u32 	%r1, %ctaid.x;
	mov.u32 	%r2, %ctaid.y;
	mov.u32 	%r3, %tid.x;
	mov.u32 	%r4, %tid.y;
	shl.b32 	%r22, %r2, 5;
	add.s32 	%r5, %r22, %r4;
	shl.b32 	%r23, %r1, 5;
	add.s32 	%r6, %r23, %r3;
	setp.lt.s32 	%p1, %r21, 32;
	mov.f32 	%f104, 0f00000000;
	@%p1 bra 	$L__BB3_3;
	shr.s32 	%r24, %r21, 31;
	shr.u32 	%r25, %r24, 27;
	add.s32 	%r26, %r21, %r25;
	shr.s32 	%r27, %r26, 5;
	neg.s32 	%r43, %r27;
	shl.b32 	%r28, %r4, 5;
	shl.b32 	%r29, %r4, 7;
	mov.u32 	%r30, _ZZ24packed_tiled_gemm_kernelPfS_S_iE6tile_A;
	add.s32 	%r7, %r30, %r29;
	shl.b32 	%r31, %r3, 2;
	add.s32 	%r8, %r7, %r31;
	mov.u32 	%r32, _ZZ24packed_tiled_gemm_kernelPfS_S_iE6tile_B;
	add.s32 	%r10, %r32, %r31;
	add.s32 	%r9, %r10, %r29;
	shl.b32 	%r33, %r1, 10;
	or.b32  	%r34, %r3, %r33;
	add.s32 	%r42, %r34, %r28;
	shl.b32 	%r13, %r27, 10;
	mul.lo.s32 	%r35, %r2, %r27;
	shl.b32 	%r36, %r35, 10;
	or.b32  	%r37, %r3, %r36;
	add.s32 	%r41, %r37, %r28;
	cvta.to.global.u64 	%rd1, %rd3;
	cvta.to.global.u64 	%rd2, %rd4;
	mov.f32 	%f104, 0f00000000;
$L__BB3_2:
	mul.wide.u32 	%rd6, %r41, 4;
	add.s64 	%rd7, %rd1, %rd6;
	ld.global.f32 	%f6, [%rd7];
	st.shared.f32 	[%r8], %f6;
	mul.wide.u32 	%rd8, %r42, 4;
	add.s64 	%rd9, %rd2, %rd8;
	ld.global.f32 	%f7, [%rd9];
	st.shared.f32 	[%r9], %f7;
	bar.sync 	0;
	ld.shared.f32 	%f8, [%r7];
	ld.shared.f32 	%f9, [%r10];
	fma.rn.f32 	%f10, %f8, %f9, %f104;
	ld.shared.f32 	%f11, [%r7+4];
	ld.shared.f32 	%f12, [%r10+128];
	fma.rn.f32 	%f13, %f11, %f12, %f10;
	ld.shared.f32 	%f14, [%r7+8];
	ld.shared.f32 	%f15, [%r10+256];
	fma.rn.f32 	%f16, %f14, %f15, %f13;
	ld.shared.f32 	%f17, [%r7+12];
	ld.shared.f32 	%f18, [%r10+384];
	fma.rn.f32 	%f19, %f17, %f18, %f16;
	ld.shared.f32 	%f20, [%r7+16];
	ld.shared.f32 	%f21, [%r10+512];
	fma.rn.f32 	%f22, %f20, %f21, %f19;
	ld.shared.f32 	%f23, [%r7+20];
	ld.shared.f32 	%f24, [%r10+640];
	fma.rn.f32 	%f25, %f23, %f24, %f22;
	ld.shared.f32 	%f26, [%r7+24];
	ld.shared.f32 	%f27, [%r10+768];
	fma.rn.f32 	%f28, %f26, %f27, %f25;
	ld.shared.f32 	%f29, [%r7+28];
	ld.shared.f32 	%f30, [%r10+896];
	fma.rn.f32 	%f31, %f29, %f30, %f28;
	ld.shared.f32 	%f32, [%r7+32];
	ld.shared.f32 	%f33, [%r10+1024];
	fma.rn.f32 	%f34, %f32, %f33, %f31;
	ld.shared.f32 	%f35, [%r7+36];
	ld.shared.f32 	%f36, [%r10+1152];
	fma.rn.f32 	%f37, %f35, %f36, %f34;
	ld.shared.f32 	%f38, [%r7+40];
	ld.shared.f32 	%f39, [%r10+1280];
	fma.rn.f32 	%f40, %f38, %f39, %f37;
	ld.shared.f32 	%f41, [%r7+44];
	ld.shared.f32 	%f42, [%r10+1408];
	fma.rn.f32 	%f43, %f41, %f42, %f40;
	ld.shared.f32 	%f44, [%r7+48];
	ld.shared.f32 	%f45, [%r10+1536];
	fma.rn.f32 	%f46, %f44, %f45, %f43;
	ld.shared.f32 	%f47, [%r7+52];
	ld.shared.f32 	%f48, [%r10+1664];
	fma.rn.f32 	%f49, %f47, %f48, %f46;
	ld.shared.f32 	%f50, [%r7+56];
	ld.shared.f32 	%f51, [%r10+1792];
	fma.rn.f32 	%f52, %f50, %f51, %f49;
	ld.shared.f32 	%f53, [%r7+60];
	ld.shared.f32 	%f54, [%r10+1920];
	fma.rn.f32 	%f55, %f53, %f54, %f52;
	ld.shared.f32 	%f56, [%r7+64];
	ld.shared.f32 	%f57, [%r10+2048];
	fma.rn.f32 	%f58, %f56, %f57, %f55;
	ld.shared.f32 	%f59, [%r7+68];
	ld.shared.f32 	%f60, [%r10+2176];
	fma.rn.f32 	%f61, %f59, %f60, %f58;
	ld.shared.f32 	%f62, [%r7+72];
	ld.shared.f32 	%f63, [%r10+2304];
	fma.rn.f32 	%f64, %f62, %f63, %f61;
	ld.shared.f32 	%f65, [%r7+76];
	ld.shared.f32 	%f66, [%r10+2432];
	fma.rn.f32 	%f67, %f65, %f66, %f64;
	ld.shared.f32 	%f68, [%r7+80];
	ld.shared.f32 	%f69, [%r10+2560];
	fma.rn.f32 	%f70, %f68, %f69, %f67;
	ld.shared.f32 	%f71, [%r7+84];
	ld.shared.f32 	%f72, [%r10+2688];
	fma.rn.f32 	%f73, %f71, %f72, %f70;
	ld.shared.f32 	%f74, [%r7+88];
	ld.shared.f32 	%f75, [%r10+2816];
	fma.rn.f32 	%f76, %f74, %f75, %f73;
	ld.shared.f32 	%f77, [%r7+92];
	ld.shared.f32 	%f78, [%r10+2944];
	fma.rn.f32 	%f79, %f77, %f78, %f76;
	ld.shared.f32 	%f80, [%r7+96];
	ld.shared.f32 	%f81, [%r10+3072];
	fma.rn.f32 	%f82, %f80, %f81, %f79;
	ld.shared.f32 	%f83, [%r7+100];
	ld.shared.f32 	%f84, [%r10+3200];
	fma.rn.f32 	%f85, %f83, %f84, %f82;
	ld.shared.f32 	%f86, [%r7+104];
	ld.shared.f32 	%f87, [%r10+3328];
	fma.rn.f32 	%f88, %f86, %f87, %f85;
	ld.shared.f32 	%f89, [%r7+108];
	ld.shared.f32 	%f90, [%r10+3456];
	fma.rn.f32 	%f91, %f89, %f90, %f88;
	ld.shared.f32 	%f92, [%r7+112];
	ld.shared.f32 	%f93, [%r10+3584];
	fma.rn.f32 	%f94, %f92, %f93, %f91;
	ld.shared.f32 	%f95, [%r7+116];
	ld.shared.f32 	%f96, [%r10+3712];
	fma.rn.f32 	%f97, %f95, %f96, %f94;
	ld.shared.f32 	%f98, [%r7+120];
	ld.shared.f32 	%f99, [%r10+3840];
	fma.rn.f32 	%f100, %f98, %f99, %f97;
	ld.shared.f32 	%f101, [%r7+124];
	ld.shared.f32 	%f102, [%r10+3968];
	fma.rn.f32 	%f104, %f101, %f102, %f100;
	bar.sync 	0;
	add.s32 	%r43, %r43, 1;
	setp.ne.s32 	%p2, %r43, 0;
	add.s32 	%r42, %r42, %r13;
	add.s32 	%r41, %r41, 1024;
	@%p2 bra 	$L__BB3_2;
$L__BB3_3:
	max.s32 	%r39, %r5, %r6;
	setp.ge.s32 	%p3, %r39, %r21;
	@%p3 bra 	$L__BB3_5;
	mad.lo.s32 	%r40, %r21, %r5, %r6;
	cvta.to.global.u64 	%rd10, %rd5;
	mul.wide.u32 	%rd11, %r40, 4;
	add.s64 	%rd12, %rd10, %rd11;
	st.global.f32 	[%rd12], %f104;
$L__BB3_5:
	ret;

}


// ===== COMPILED SASS (sm_100) =====

	.target	sm_100

	.elftype	@"ET_EXEC"


//--------------------- .note.nv.tkinfo           --------------------------
	.section	.note.nv.tkinfo,"",@"SHT_NOTE"
	.sectionflags	@"SHF_NOTE_NV_TKINFO"
	.tkinfo
        /*0018*/ 	.word	0x00000002
        /*0030*/ 	.string	""
        /*0030*/ 	.string	"ptxas"
        /*0030*/ 	.string	"Cuda compilation tools, release 13.0, V13.0.88"
        /*0030*/ 	.string	"Build cuda_13.0.r13.0/compiler.36424714_0"
        /*0030*/ 	.string	"-arch sm_100 -m 64 "



//--------------------- .note.nv.cuinfo           --------------------------
	.section	.note.nv.cuinfo,"",@"SHT_NOTE"
	.sectionflags	@"SHF_NOTE_NV_CUINFO"
        /*0018*/ 	.short	0x0002
        /*001a*/ 	.short	0x0064
        /*001c*/ 	.short	0x0082
	.zero		2


//--------------------- .nv.info                  --------------------------
	.section	.nv.info,"",@"SHT_CUDA_INFO"
	.align	4


	//----- nvinfo : EIATTR_REGCOUNT
	.align		4
        /*0000*/ 	.byte	0x04, 0x2f
        /*0002*/ 	.short	(.L_1 - .L_0)
	.align		4
.L_0:
        /*0004*/ 	.word	index@(_Z17naive_gemm_kernelPfS_S_i)
        /*0008*/ 	.word	0x0000001e


	//----- nvinfo : EIATTR_FRAME_SIZE
	.align		4
.L_1:
        /*000c*/ 	.byte	0x04, 0x11
        /*000e*/ 	.short	(.L_3 - .L_2)
	.align		4
.L_2:
        /*0010*/ 	.word	index@(_Z17naive_gemm_kernelPfS_S_i)
        /*0014*/ 	.word	0x00000000


	//----- nvinfo : EIATTR_REGCOUNT
	.align		4
.L_3:
        /*0018*/ 	.byte	0x04, 0x2f
        /*001a*/ 	.short	(.L_5 - .L_4)
	.align		4
.L_4:
        /*001c*/ 	.word	index@(_Z17tiled_gemm_kernelPfS_S_i)
        /*0020*/ 	.word	0x0000001f


	//----- nvinfo : EIATTR_FRAME_SIZE
	.align		4
.L_5:
        /*0024*/ 	.byte	0x04, 0x11
        /*0026*/ 	.short	(.L_7 - .L_6)
	.align		4
.L_6:
        /*0028*/ 	.word	index@(_Z17tiled_gemm_kernelPfS_S_i)
        /*002c*/ 	.word	0x00000000


	//----- nvinfo : EIATTR_REGCOUNT
	.align		4
.L_7:
        /*0030*/ 	.byte	0x04, 0x2f
        /*0032*/ 	.short	(.L_9 - .L_8)
	.align		4
.L_8:
        /*0034*/ 	.word	index@(_Z18pack_matrix_kernelPfS_i)
        /*0038*/ 	.word	0x0000000c


	//----- nvinfo : EIATTR_FRAME_SIZE
	.align		4
.L_9:
        /*003c*/ 	.byte	0x04, 0x11
        /*003e*/ 	.short	(.L_11 - .L_10)
	.align		4
.L_10:
        /*0040*/ 	.word	index@(_Z18pack_matrix_kernelPfS_i)
        /*0044*/ 	.word	0x00000000


	//----- nvinfo : EIATTR_REGCOUNT
	.align		4
.L_11:
        /*0048*/ 	.byte	0x04, 0x2f
        /*004a*/ 	.short	(.L_13 - .L_12)
	.align		4
.L_12:
        /*004c*/ 	.word	index@(_Z24packed_tiled_gemm_kernelPfS_S_i)
        /*0050*/ 	.word	0x00000020


	//----- nvinfo : EIATTR_FRAME_SIZE
	.align		4
.L_13:
        /*0054*/ 	.byte	0x04, 0x11
        /*0056*/ 	.short	(.L_15 - .L_14)
	.align		4
.L_14:
        /*0058*/ 	.word	index@(_Z24packed_tiled_gemm_kernelPfS_S_i)
        /*005c*/ 	.word	0x00000000


	//----- nvinfo : EIATTR_MIN_STACK_SIZE
	.align		4
.L_15:
        /*0060*/ 	.byte	0x04, 0x12
        /*0062*/ 	.short	(.L_17 - .L_16)
	.align		4
.L_16:
        /*0064*/ 	.word	index@(_Z24packed_tiled_gemm_kernelPfS_S_i)
        /*0068*/ 	.word	0x00000000


	//----- nvinfo : EIATTR_MIN_STACK_SIZE
	.align		4
.L_17:
        /*006c*/ 	.byte	0x04, 0x12
        /*006e*/ 	.short	(.L_19 - .L_18)
	.align		4
.L_18:
        /*0070*/ 	.word	index@(_Z18pack_matrix_kernelPfS_i)
        /*0074*/ 	.word	0x00000000


	//----- nvinfo : EIATTR_MIN_STACK_SIZE
	.align		4
.L_19:
        /*0078*/ 	.byte	0x04, 0x12
        /*007a*/ 	.short	(.L_21 - .L_20)
	.align		4
.L_20:
        /*007c*/ 	.word	index@(_Z17tiled_gemm_kernelPfS_S_i)
        /*0080*/ 	.word	0x00000000


	//----- nvinfo : EIATTR_MIN_STACK_SIZE
	.align		4
.L_21:
        /*0084*/ 	.byte	0x04, 0x12
        /*0086*/ 	.short	(.L_23 - .L_22)
	.align		4
.L_22:
        /*0088*/ 	.word	index@(_Z17naive_gemm_kernelPfS_S_i)
        /*008c*/ 	.word	0x00000000
.L_23:


//--------------------- .nv.compat                --------------------------
	.section	.nv.compat,"",@"SHT_CUDA_COMPAT_INFO"
	.align	4
        /*0000*/ 	.byte	0x02, 0x09, 0x00, 0x00, 0x02, 0x02, 0x01, 0x00, 0x02, 0x05, 0x05, 0x00, 0x03, 0x07, 0x01, 0x01
        /*0010*/ 	.byte	0x02, 0x03, 0x00, 0x00, 0x02, 0x06, 0x01, 0x00, 0x04, 0x0b, 0x08, 0x00, 0x09, 0x00, 0x00, 0x00
        /*0020*/ 	.byte	0x00, 0x00, 0x00, 0x00


//--------------------- .nv.info._Z24packed_tiled_gemm_kernelPfS_S_i --------------------------
	.section	.nv.info._Z24packed_tiled_gemm_kernelPfS_S_i,"",@"SHT_CUDA_INFO"
	.sectionflags	@""
	.align	4


	//----- nvinfo : EIATTR_CUDA_API_VERSION
	.align		4
        /*0000*/ 	.byte	0x04, 0x37
        /*0002*/ 	.short	(.L_25 - .L_24)
.L_24:
        /*0004*/ 	.word	0x00000082


	//----- nvinfo : EIATTR_KPARAM_INFO
	.align		4
.L_25:
        /*0008*/ 	.byte	0x04, 0x17
        /*000a*/ 	.short	(.L_27 - .L_26)
.L_26:
        /*000c*/ 	.word	0x00000000
        /*0010*/ 	.short	0x0003
        /*0012*/ 	.short	0x0018
        /*0014*/ 	.byte	0x00, 0xf0, 0x11, 0x00


	//----- nvinfo : EIATTR_KPARAM_INFO
	.align		4
.L_27:
        /*0018*/ 	.byte	0x04, 0x17
        /*001a*/ 	.short	(.L_29 - .L_28)
.L_28:
        /*001c*/ 	.word	0x00000000
        /*0020*/ 	.short	0x0002
        /*0022*/ 	.short	0x0010
        /*0024*/ 	.byte	0x00, 0xf5, 0x21, 0x00


	//----- nvinfo : EIATTR_KPARAM_INFO
	.align		4
.L_29:
        /*0028*/ 	.byte	0x04, 0x17
        /*002a*/ 	.short	(.L_31 - .L_30)
.L_30:
        /*002c*/ 	.word	0x00000000
        /*0030*/ 	.short	0x0001
        /*0032*/ 	.short	0x0008
        /*0034*/ 	.byte	0x00, 0xf5, 0x21, 0x00


	//----- nvinfo : EIATTR_KPARAM_INFO
	.align		4
.L_31:
        /*0038*/ 	.byte	0x04, 0x17
        /*003a*/ 	.short	(.L_33 - .L_32)
.L_32:
        /*003c*/ 	.word	0x00000000
        /*0040*/ 	.short	0x0000
        /*0042*/ 	.short	0x0000
        /*0044*/ 	.byte	0x00, 0xf5, 0x21, 0x00


	//----- nvinfo : EIATTR_SPARSE_MMA_MASK
	.align		4
.L_33:
        /*0048*/ 	.byte	0x03, 0x50
        /*004a*/ 	.short	0x0000


	//----- nvinfo : EIATTR_MAXREG_COUNT
	.align		4
        /*004c*/ 	.byte	0x03, 0x1b
        /*004e*/ 	.short	0x00ff


	//----- nvinfo : EIATTR_NUM_BARRIERS
	.align		4
        /*0050*/ 	.byte	0x02, 0x4c
        /*0052*/ 	.byte	0x01
	.zero		1


	//----- nvinfo : EIATTR_MERCURY_ISA_VERSION
	.align		4
        /*0054*/ 	.byte	0x03, 0x5f
        /*0056*/ 	.short	0x0101


	//----- nvinfo : EIATTR_VRC_CTA_INIT_COUNT
	.align		4
        /*0058*/ 	.byte	0x02, 0x4a
	.zero		1
	.zero		1


	//----- nvinfo : EIATTR_EXIT_INSTR_OFFSETS
	.align		4
        /*005c*/ 	.byte	0x04, 0x1c
        /*005e*/ 	.short	(.L_35 - .L_34)


	//   ....[0]....
.L_34:
        /*0060*/ 	.word	0x000007a0


	//   ....[1]....
        /*0064*/ 	.word	0x000007f0


	//----- nvinfo : EIATTR_CBANK_PARAM_SIZE
	.align		4
.L_35:
        /*0068*/ 	.byte	0x03, 0x19
        /*006a*/ 	.short	0x001c


	//----- nvinfo : EIATTR_PARAM_CBANK
	.align		4
        /*006c*/ 	.byte	0x04, 0x0a
        /*006e*/ 	.short	(.L_37 - .L_36)
	.align		4
.L_36:
        /*0070*/ 	.word	index@(.nv.constant0._Z24packed_tiled_gemm_kernelPfS_S_i)
        /*0074*/ 	.short	0x0380
        /*0076*/ 	.short	0x001c


	//----- nvinfo : EIATTR_SW_WAR
	.align		4
.L_37:
        /*0078*/ 	.byte	0x04, 0x36
        /*007a*/ 	.short	(.L_39 - .L_38)
.L_38:
        /*007c*/ 	.word	0x00000008
.L_39:


//--------------------- .nv.info._Z18pack_matrix_kernelPfS_i --------------------------
	.section	.nv.info._Z18pack_matrix_kernelPfS_i,"",@"SHT_CUDA_INFO"
	.sectionflags	@""
	.align	4


	//----- nvinfo : EIATTR_CUDA_API_VERSION
	.align		4
        /*0000*/ 	.byte	0x04, 0x37
        /*0002*/ 	.short	(.L_41 - .L_40)
.L_40:
        /*0004*/ 	.word	0x00000082


	//----- nvinfo : EIATTR_KPARAM_INFO
	.align		4
.L_41:
        /*0008*/ 	.byte	0x04, 0x17
        /*000a*/ 	.short	(.L_43 - .L_42)
.L_42:
        /*000c*/ 	.word	0x00000000
        /*0010*/ 	.short	0x0002
        /*0012*/ 	.short	0x0010
        /*0014*/ 	.byte	0x00, 0xf0, 0x11, 0x00


	//----- nvinfo : EIATTR_KPARAM_INFO
	.align		4
.L_43:
        /*0018*/ 	.byte	0x04, 0x17
        /*001a*/ 	.short	(.L_45 - .L_44)
.L_44:
        /*001c*/ 	.word	0x00000000
        /*0020*/ 	.short	0x0001
        /*0022*/ 	.short	0x0008
        /*0024*/ 	.byte	0x00, 0xf5, 0x21, 0x00


	//----- nvinfo : EIATTR_KPARAM_INFO
	.align		4
.L_45:
        /*0028*/ 	.byte	0x04, 0x17
        /*002a*/ 	.short	(.L_47 - .L_46)
.L_46:
        /*002c*/ 	.word	0x00000000
        /*0030*/ 	.short	0x0000
        /*0032*/ 	.short	0x0000
        /*0034*/ 	.byte	0x00, 0xf5, 0x21, 0x00


	//----- nvinfo : EIATTR_SPARSE_MMA_MASK
	.align		4
.L_47:
        /*0038*/ 	.byte	0x03, 0x50
        /*003a*/ 	.short	0x0000


	//----- nvinfo : EIATTR_MAXREG_COUNT
	.align		4
        /*003c*/ 	.byte	0x03, 0x1b
        /*003e*/ 	.short	0x00ff


	//----- nvinfo : EIATTR_MERCURY_ISA_VERSION
	.align		4
        /*0040*/ 	.byte	0x03, 0x5f
        /*0042*/ 	.short	0x0101


	//----- nvinfo : EIATTR_VRC_CTA_INIT_COUNT
	.align		4
        /*0044*/ 	.byte	0x02, 0x4a
	.zero		1
	.zero		1


	//----- nvinfo : EIATTR_EXIT_INSTR_OFFSETS
	.align		4
        /*0048*/ 	.byte	0x04, 0x1c
        /*004a*/ 	.short	(.L_49 - .L_48)


	//   ....[0]....
.L_48:
        /*004c*/ 	.word	0x000000a0


	//   ....[1]....
        /*0050*/ 	.word	0x00000170


	//----- nvinfo : EIATTR_CBANK_PARAM_SIZE
	.align		4
.L_49:
        /*0054*/ 	.byte	0x03, 0x19
        /*0056*/ 	.short	0x0014


	//----- nvinfo : EIATTR_PARAM_CBANK
	.align		4
        /*0058*/ 	.byte	0x04, 0x0a
        /*005a*/ 	.short	(.L_51 - .L_50)
	.align		4
.L_50:
        /*005c*/ 	.word	index@(.nv.constant0._Z18pack_matrix_kernelPfS_i)
        /*0060*/ 	.short	0x0380
        /*0062*/ 	.short	0x0014


	//----- nvinfo : EIATTR_SW_WAR
	.align		4
.L_51:
        /*0064*/ 	.byte	0x04, 0x36
        /*0066*/ 	.short	(.L_53 - .L_52)
.L_52:
        /*0068*/ 	.word	0x00000008
.L_53:


//--------------------- .nv.info._Z17tiled_gemm_kernelPfS_S_i --------------------------
	.section	.nv.info._Z17tiled_gemm_kernelPfS_S_i,"",@"SHT_CUDA_INFO"
	.sectionflags	@""
	.align	4


	//----- nvinfo : EIATTR_CUDA_API_VERSION
	.align		4
        /*0000*/ 	.byte	0x04, 0x37
        /*0002*/ 	.short	(.L_55 - .L_54)
.L_54:
        /*0004*/ 	.word	0x00000082


	//----- nvinfo : EIATTR_KPARAM_INFO
	.align		4
.L_55:
        /*0008*/ 	.byte	0x04, 0x17
        /*000a*/ 	.short	(.L_57 - .L_56)
.L_56:
        /*000c*/ 	.word	0x00000000
        /*0010*/ 	.short	0x0003
        /*0012*/ 	.short	0x0018
        /*0014*/ 	.byte	0x00, 0xf0, 0x11, 0x00


	//----- nvinfo : EIATTR_KPARAM_INFO
	.align		4
.L_57:
        /*0018*/ 	.byte	0x04, 0x17
        /*001a*/ 	.short	(.L_59 - .L_58)
.L_58:
        /*001c*/ 	.word	0x00000000
        /*0020*/ 	.short	0x0002
        /*0022*/ 	.short	0x0010
        /*0024*/ 	.byte	0x00, 0xf5, 0x21, 0x00


	//----- nvinfo : EIATTR_KPARAM_INFO
	.align		4
.L_59:
        /*0028*/ 	.byte	0x04, 0x17
        /*002a*/ 	.short	(.L_61 - .L_60)
.L_60:
        /*002c*/ 	.word	0x00000000
        /*0030*/ 	.short	0x0001
        /*0032*/ 	.short	0x0008
        /*0034*/ 	.byte	0x00, 0xf5, 0x21, 0x00


	//----- nvinfo : EIATTR_KPARAM_INFO
	.align		4
.L_61:
        /*0038*/ 	.byte	0x04, 0x17
        /*003a*/ 	.short	(.L_63 - .L_62)
.L_62:
        /*003c*/ 	.word	0x00000000
        /*0040*/ 	.short	0x0000
        /*0042*/ 	.short	0x0000
        /*0044*/ 	.byte	0x00, 0xf5, 0x21, 0x00


	//----- nvinfo : EIATTR_SPARSE_MMA_MASK
	.align		4
.L_63:
        /*0048*/ 	.byte	0x03, 0x50
        /*004a*/ 	.short	0x0000


	//----- nvinfo : EIATTR_MAXREG_COUNT
	.align		4
        /*004c*/ 	.byte	0x03, 0x1b
        /*004e*/ 	.short	0x00ff


	//----- nvinfo : EIATTR_NUM_BARRIERS
	.align		4
        /*0050*/ 	.byte	0x02, 0x4c
        /*0052*/ 	.byte	0x01
	.zero		1


	//----- nvinfo : EIATTR_MERCURY_ISA_VERSION
	.align		4
        /*0054*/ 	.byte	0x03, 0x5f
        /*0056*/ 	.short	0x0101


	//----- nvinfo : EIATTR_VRC_CTA_INIT_COUNT
	.align		4
        /*0058*/ 	.byte	0x02, 0x4a
	.zero		1
	.zero		1


	//----- nvinfo : EIATTR_EXIT_INSTR_OFFSETS
	.align		4
        /*005c*/ 	.byte	0x04, 0x1c
        /*005e*/ 	.short	(.L_65 - .L_64)


	//   ....[0]....
.L_64:
        /*0060*/ 	.word	0x00000960


	//   ....[1]....
        /*0064*/ 	.word	0x000009b0


	//----- nvinfo : EIATTR_CBANK_PARAM_SIZE
	.align		4
.L_65:
        /*0068*/ 	.byte	0x03, 0x19
        /*006a*/ 	.short	0x001c


	//----- nvinfo : EIATTR_PARAM_CBANK
	.align		4
        /*006c*/ 	.byte	0x04, 0x0a
        /*006e*/ 	.short	(.L_67 - .L_66)
	.align		4
.L_66:
        /*0070*/ 	.word	index@(.nv.constant0._Z17tiled_gemm_kernelPfS_S_i)
        /*0074*/ 	.short	0x0380
        /*0076*/ 	.short	0x001c


	//----- nvinfo : EIATTR_SW_WAR
	.align		4
.L_67:
        /*0078*/ 	.byte	0x04, 0x36
        /*007a*/ 	.short	(.L_69 - .L_68)
.L_68:
        /*007c*/ 	.word	0x00000008
.L_69:


//--------------------- .nv.info._Z17naive_gemm_kernelPfS_S_i --------------------------
	.section	.nv.info._Z17naive_gemm_kernelPfS_S_i,"",@"SHT_CUDA_INFO"
	.sectionflags	@""
	.align	4


	//----- nvinfo : EIATTR_CUDA_API_VERSION
	.align		4
        /*0000*/ 	.byte	0x04, 0x37
        /*0002*/ 	.short	(.L_71 - .L_70)
.L_70:
        /*0004*/ 	.word	0x00000082


	//----- nvinfo : EIATTR_KPARAM_INFO
	.align		4
.L_71:
        /*0008*/ 	.byte	0x04, 0x17
        /*000a*/ 	.short	(.L_73 - .L_72)
.L_72:
        /*000c*/ 	.word	0x00000000
        /*0010*/ 	.short	0x0003
        /*0012*/ 	.short	0x0018
        /*0014*/ 	.byte	0x00, 0xf0, 0x11, 0x00


	//----- nvinfo : EIATTR_KPARAM_INFO
	.align		4
.L_73:
        /*0018*/ 	.byte	0x04, 0x17
        /*001a*/ 	.short	(.L_75 - .L_74)
.L_74:
        /*001c*/ 	.word	0x00000000
        /*0020*/ 	.short	0x0002
        /*0022*/ 	.short	0x0010
        /*0024*/ 	.byte	0x00, 0xf5, 0x21, 0x00


	//----- nvinfo : EIATTR_KPARAM_INFO
	.align		4
.L_75:
        /*0028*/ 	.byte	0x04, 0x17
        /*002a*/ 	.short	(.L_77 - .L_76)
.L_76:
        /*002c*/ 	.word	0x00000000
        /*0030*/ 	.short	0x0001
        /*0032*/ 	.short	0x0008
        /*0034*/ 	.byte	0x00, 0xf5, 0x21, 0x00


	//----- nvinfo : EIATTR_KPARAM_INFO
	.align		4
.L_77:
        /*0038*/ 	.byte	0x04, 0x17
        /*003a*/ 	.short	(.L_79 - .L_78)
.L_78:
        /*003c*/ 	.word	0x00000000
        /*0040*/ 	.short	0x0000
        /*0042*/ 	.short	0x0000
        /*0044*/ 	.byte	0x00, 0xf5, 0x21, 0x00


	//----- nvinfo : EIATTR_SPARSE_MMA_MASK
	.align		4
.L_79:
        /*0048*/ 	.byte	0x03, 0x50
        /*004a*/ 	.short	0x0000


	//----- nvinfo : EIATTR_MAXREG_COUNT
	.align		4
        /*004c*/ 	.byte	0x03, 0x1b
        /*004e*/ 	.short	0x00ff


	//----- nvinfo : EIATTR_MERCURY_ISA_VERSION
	.align		4
        /*0050*/ 	.byte	0x03, 0x5f
        /*0052*/ 	.short	0x0101


	//----- nvinfo : EIATTR_VRC_CTA_INIT_COUNT
	.align		4
        /*0054*/ 	.byte	0x02, 0x4a
	.zero		1
	.zero		1


	//----- nvinfo : EIATTR_EXIT_INSTR_OFFSETS
	.align		4
        /*0058*/ 	.byte	0x04, 0x1c
        /*005a*/ 	.short	(.L_81 - .L_80)


	//   ....[0]....
.L_80:
        /*005c*/ 	.word	0x000000c0


	//   ....[1]....
        /*0060*/ 	.word	0x00000a90


	//----- nvinfo : EIATTR_CBANK_PARAM_SIZE
	.align		4
.L_81:
        /*0064*/ 	.byte	0x03, 0x19
        /*0066*/ 	.short	0x001c


	//----- nvinfo : EIATTR_PARAM_CBANK
	.align		4
        /*0068*/ 	.byte	0x04, 0x0a
        /*006a*/ 	.short	(.L_83 - .L_82)
	.align		4
.L_82:
        /*006c*/ 	.word	index@(.nv.constant0._Z17naive_gemm_kernelPfS_S_i)
        /*0070*/ 	.short	0x0380
        /*0072*/ 	.short	0x001c


	//----- nvinfo : EIATTR_SW_WAR
	.align		4
.L_83:
        /*0074*/ 	.byte	0x04, 0x36
        /*0076*/ 	.short	(.L_85 - .L_84)
.L_84:
        /*0078*/ 	.word	0x00000008
.L_85:


//--------------------- .nv.callgraph             --------------------------
	.section	.nv.callgraph,"",@"SHT_CUDA_CALLGRAPH"
	.align	4
	.sectionentsize	8
	.align		4
        /*0000*/ 	.word	0x00000000
	.align		4
        /*0004*/ 	.word	0xffffffff
	.align		4
        /*0008*/ 	.word	0x00000000
	.align		4
        /*000c*/ 	.word	0xfffffffe
	.align		4
        /*0010*/ 	.word	0x00000000
	.align		4
        /*0014*/ 	.word	0xfffffffd
	.align		4
        /*0018*/ 	.word	0x00000000
	.align		4
        /*001c*/ 	.word	0xfffffffc


//--------------------- .text._Z24packed_tiled_gemm_kernelPfS_S_i --------------------------
	.section	.text._Z24packed_tiled_gemm_kernelPfS_S_i,"ax",@progbits
	.align	128
        .global         _Z24packed_tiled_gemm_kernelPfS_S_i
        .type           _Z24packed_tiled_gemm_kernelPfS_S_i,@function
        .size           _Z24packed_tiled_gemm_kernelPfS_S_i,(.L_x_12 - _Z24packed_tiled_gemm_kernelPfS_S_i)
        .other          _Z24packed_tiled_gemm_kernelPfS_S_i,@"STO_CUDA_ENTRY STV_DEFAULT"
_Z24packed_tiled_gemm_kernelPfS_S_i:
.text._Z24packed_tiled_gemm_kernelPfS_S_i:
[----:B------:R-:W-:Y:S01]  /*0000*/  LDC R1, c[0x0][0x37c] ;  /* 0x0000df00ff017b82 */ /* 0x000fe20000000800 */
[----:B------:R-:W0:Y:S07]  /*0010*/  S2R R2, SR_CTAID.X ;  /* 0x0000000000027919 */ /* 0x000e2e0000002500 */
[----:B------:R-:W1:Y:S01]  /*0020*/  LDC R0, c[0x0][0x398] ;  /* 0x0000e600ff007b82 */ /* 0x000e620000000800 */
[----:B------:R-:W2:Y:S01]  /*0030*/  LDCU.64 UR8, c[0x0][0x358] ;  /* 0x00006b00ff0877ac */ /* 0x000ea20008000a00 */
[----:B------:R-:W-:Y:S01]  /*0040*/  HFMA2 R25, -RZ, RZ, 0, 0 ;  /* 0x00000000ff197431 */ /* 0x000fe200000001ff */
[----:B------:R-:W3:Y:S01]  /*0050*/  S2R R4, SR_CTAID.Y ;  /* 0x0000000000047919 */ /* 0x000ee20000002600 */
[----:B------:R-:W3:Y:S01]  /*0060*/  S2R R5, SR_TID.Y ;  /* 0x0000000000057919 */ /* 0x000ee20000002200 */
[----:B------:R-:W0:Y:S01]  /*0070*/  S2R R7, SR_TID.X ;  /* 0x0000000000077919 */ /* 0x000e220000002100 */
[----:B-1----:R-:W-:-:S02]  /*0080*/  ISETP.GE.AND P1, PT, R0, 0x20, PT ;  /* 0x000000200000780c */ /* 0x002fc40003f26270 */
[----:B---3--:R-:W-:Y:S02]  /*0090*/  LEA R18, R4, R5, 0x5 ;  /* 0x0000000504127211 */ /* 0x008fe400078e28ff */
[----:B0-----:R-:W-:-:S04]  /*00a0*/  LEA R19, R2, R7, 0x5 ;  /* 0x0000000702137211 */ /* 0x001fc800078e28ff */
[----:B------:R-:W-:-:S04]  /*00b0*/  VIMNMX R3, PT, PT, R18, R19, !PT ;  /* 0x0000001312037248 */ /* 0x000fc80007fe0100 */
[----:B------:R-:W-:Y:S01]  /*00c0*/  ISETP.GE.AND P0, PT, R3, R0, PT ;  /* 0x000000000300720c */ /* 0x000fe20003f06270 */
[----:B--2---:R-:W-:-:S12]  /*00d0*/  @!P1 BRA `(.L_x_0) ;  /* 0x0000000400b09947 */ /* 0x004fd80003800000 */
[----:B------:R-:W0:Y:S01]  /*00e0*/  S2UR UR6, SR_CgaCtaId ;  /* 0x00000000000679c3 */ /* 0x000e220000008800 */
[----:B------:R-:W-:Y:S01]  /*00f0*/  SHF.R.S32.HI R3, RZ, 0x1f, R0 ;  /* 0x0000001fff037819 */ /* 0x000fe20000011400 */
[----:B------:R-:W-:Y:S01]  /*0100*/  UMOV UR4, 0x400 ;  /* 0x0000040000047882 */ /* 0x000fe20000000000 */
[----:B------:R-:W-:Y:S01]  /*0110*/  SHF.L.U32 R2, R2, 0xa, RZ ;  /* 0x0000000a02027819 */ /* 0x000fe200000006ff */
[----:B------:R-:W-:Y:S01]  /*0120*/  UIADD3 UR5, UPT, UPT, UR4, 0x1000, URZ ;  /* 0x0000100004057890 */ /* 0x000fe2000fffe0ff */
[----:B------:R-:W-:Y:S02]  /*0130*/  LEA.HI R3, R3, R0, RZ, 0x5 ;  /* 0x0000000003037211 */ /* 0x000fe400078f28ff */
[----:B------:R-:W-:Y:S01]  /*0140*/  LOP3.LUT R2, R7, R2, RZ, 0xfc, !PT ;  /* 0x0000000207027212 */ /* 0x000fe200078efcff */
[----:B------:R-:W1:Y:S01]  /*0150*/  LDC.64 R22, c[0x0][0x380] ;  /* 0x0000e000ff167b82 */ /* 0x000e620000000a00 */
[----:B------:R-:W-:Y:S02]  /*0160*/  SHF.R.S32.HI R17, RZ, 0x5, R3 ;  /* 0x00000005ff117819 */ /* 0x000fe40000011403 */
[----:B------:R-:W-:-:S03]  /*0170*/  MOV R25, RZ ;  /* 0x000000ff00197202 */ /* 0x000fc60000000f00 */
[----:B------:R-:W-:Y:S01]  /*0180*/  IMAD R3, R17, R4, RZ ;  /* 0x0000000411037224 */ /* 0x000fe200078e02ff */
[----:B------:R-:W-:Y:S01]  /*0190*/  LEA R4, R5, R2, 0x5 ;  /* 0x0000000205047211 */ /* 0x000fe200078e28ff */
[----:B------:R-:W2:Y:S03]  /*01a0*/  LDC.64 R20, c[0x0][0x388] ;  /* 0x0000e200ff147b82 */ /* 0x000ea60000000a00 */
[----:B------:R-:W-:-:S04]  /*01b0*/  SHF.L.U32 R3, R3, 0xa, RZ ;  /* 0x0000000a03037819 */ /* 0x000fc800000006ff */
[----:B------:R-:W-:Y:S01]  /*01c0*/  LOP3.LUT R2, R7, R3, RZ, 0xfc, !PT ;  /* 0x0000000307027212 */ /* 0x000fe200078efcff */
[----:B0-----:R-:W-:Y:S01]  /*01d0*/  ULEA UR4, UR6, UR4, 0x18 ;  /* 0x0000000406047291 */ /* 0x001fe2000f8ec0ff */
[----:B------:R-:W-:Y:S01]  /*01e0*/  IADD3 R3, PT, PT, -R17, RZ, RZ ;  /* 0x000000ff11037210 */ /* 0x000fe20007ffe1ff */
[----:B------:R-:W-:Y:S01]  /*01f0*/  ULEA UR5, UR6, UR5, 0x18 ;  /* 0x0000000506057291 */ /* 0x000fe2000f8ec0ff */
[----:B------:R-:W-:-:S03]  /*0200*/  LEA R2, R5, R2, 0x5 ;  /* 0x0000000205027211 */ /* 0x000fc600078e28ff */
[----:B------:R-:W-:Y:S02]  /*0210*/  LEA R16, R5, UR4, 0x7 ;  /* 0x0000000405107c11 */ /* 0x000fe4000f8e38ff */
[C---:B------:R-:W-:Y:S02]  /*0220*/  LEA R6, R7.reuse, UR5, 0x2 ;  /* 0x0000000507067c11 */ /* 0x040fe4000f8e10ff */
[----:B------:R-:W-:Y:S02]  /*0230*/  LEA R7, R7, R16, 0x2 ;  /* 0x0000001007077211 */ /* 0x000fe400078e10ff */
[----:B------:R-:W-:-:S07]  /*0240*/  LEA R5, R5, R6, 0x7 ;  /* 0x0000000605057211 */ /* 0x000fce00078e38ff */
.L_x_1:
[----:B-1----:R-:W-:-:S04]  /*0250*/  IMAD.WIDE.U32 R10, R2, 0x4, R22 ;  /* 0x00000004020a7825 */ /* 0x002fc800078e0016 */
[----:B--2---:R-:W-:Y:S02]  /*0260*/  IMAD.WIDE.U32 R8, R4, 0x4, R20 ;  /* 0x0000000404087825 */ /* 0x004fe400078e0014 */
[----:B------:R-:W2:Y:S04]  /*0270*/  LDG.E R10, desc[UR8][R10.64] ;  /* 0x000000080a0a7981 */ /* 0x000ea8000c1e1900 */
[----:B------:R-:W3:Y:S01]  /*0280*/  LDG.E R24, desc[UR8][R8.64] ;  /* 0x0000000808187981 */ /* 0x000ee2000c1e1900 */
[----:B------:R-:W-:Y:S02]  /*0290*/  IADD3 R3, PT, PT, R3, 0x1, RZ ;  /* 0x0000000103037810 */ /* 0x000fe40007ffe0ff */
[----:B------:R-:W-:Y:S02]  /*02a0*/  IADD3 R2, PT, PT, R2, 0x400, RZ ;  /* 0x0000040002027810 */ /* 0x000fe40007ffe0ff */
[----:B------:R-:W-:-:S02]  /*02b0*/  ISETP.NE.AND P1, PT, R3, RZ, PT ;  /* 0x000000ff0300720c */ /* 0x000fc40003f25270 */
[----:B------:R-:W-:Y:S01]  /*02c0*/  LEA R4, R17, R4, 0xa ;  /* 0x0000000411047211 */ /* 0x000fe200078e50ff */
[----:B--2---:R-:W-:Y:S04]  /*02d0*/  STS [R7], R10 ;  /* 0x0000000a07007388 */ /* 0x004fe80000000800 */
[----:B---3--:R-:W-:Y:S01]  /*02e0*/  STS [R5], R24 ;  /* 0x0000001805007388 */ /* 0x008fe20000000800 */
[----:B------:R-:W-:Y:S06]  /*02f0*/  BAR.SYNC.DEFER_BLOCKING 0x0 ;  /* 0x0000000000007b1d */ /* 0x000fec0000010000 */
[----:B------:R-:W-:Y:S04]  /*0300*/  LDS R26, [R6] ;  /* 0x00000000061a7984 */ /* 0x000fe80000000800 */
[----:B------:R-:W0:Y:S04]  /*0310*/  LDS.128 R12, [R16] ;  /* 0x00000000100c7984 */ /* 0x000e280000000c00 */
[----:B------:R-:W1:Y:S04]  /*0320*/  LDS R29, [R6+0x80] ;  /* 0x00008000061d7984 */ /* 0x000e680000000800 */
[----:B------:R-:W2:Y:S04]  /*0330*/  LDS R27, [R6+0x100] ;  /* 0x00010000061b7984 */ /* 0x000ea80000000800 */
[----:B------:R-:W-:Y:S04]  /*0340*/  LDS.128 R8, [R16+0x10] ;  /* 0x0000100010087984 */ /* 0x000fe80000000c00 */
[----:B------:R-:W-:Y:S01]  /*0350*/  LDS R24, [R6+0x280] ;  /* 0x0002800006187984 */ /* 0x000fe20000000800 */
[----:B0-----:R-:W-:-:S03]  /*0360*/  FFMA R26, R12, R26, R25 ;  /* 0x0000001a0c1a7223 */ /* 0x001fc60000000019 */
[----:B------:R-:W0:Y:S01]  /*0370*/  LDS R12, [R6+0x180] ;  /* 0x00018000060c7984 */ /* 0x000e220000000800 */
[----:B-1----:R-:W-:-:S03]  /*0380*/  FFMA R26, R29, R13, R26 ;  /* 0x0000000d1d1a7223 */ /* 0x002fc6000000001a */
[----:B------:R-:W1:Y:S01]  /*0390*/  LDS R13, [R6+0x200] ;  /* 0x00020000060d7984 */ /* 0x000e620000000800 */
[----:B--2---:R-:W-:-:S03]  /*03a0*/  FFMA R27, R27, R14, R26 ;  /* 0x0000000e1b1b7223 */ /* 0x004fc6000000001a */
[----:B------:R-:W2:Y:S01]  /*03b0*/  LDS R25, [R6+0x300] ;  /* 0x0003000006197984 */ /* 0x000ea20000000800 */
[----:B0-----:R-:W-:-:S03]  /*03c0*/  FFMA R15, R12, R15, R27 ;  /* 0x0000000f0c0f7223 */ /* 0x001fc6000000001b */
[----:B------:R-:W-:Y:S01]  /*03d0*/  LDS R27, [R6+0x400] ;  /* 0x00040000061b7984 */ /* 0x000fe20000000800 */
[----:B-1----:R-:W-:-:S03]  /*03e0*/  FFMA R13, R8, R13, R15 ;  /* 0x0000000d080d7223 */ /* 0x002fc6000000000f */
[----:B------:R-:W0:Y:S01]  /*03f0*/  LDS R8, [R6+0x380] ;  /* 0x0003800006087984 */ /* 0x000e220000000800 */
[----:B------:R-:W-:-:S03]  /*0400*/  FFMA R26, R24, R9, R13 ;  /* 0x00000009181a7223 */ /* 0x000fc6000000000d */
[----:B------:R-:W1:Y:S01]  /*0410*/  LDS.128 R12, [R16+0x20] ;  /* 0x00002000100c7984 */ /* 0x000e620000000c00 */
[----:B--2---:R-:W-:-:S03]  /*0420*/  FFMA R9, R25, R10, R26 ;  /* 0x0000000a19097223 */ /* 0x004fc6000000001a */
[----:B------:R-:W2:Y:S04]  /*0430*/  LDS R24, [R6+0x480] ;  /* 0x0004800006187984 */ /* 0x000ea80000000800 */
[----:B------:R-:W3:Y:S01]  /*0440*/  LDS R25, [R6+0x500] ;  /* 0x0005000006197984 */ /* 0x000ee20000000800 */
[----:B0-----:R-:W-:-:S04]  /*0450*/  FFMA R9, R8, R11, R9 ;  /* 0x0000000b08097223 */ /* 0x001fc80000000009 */
[----:B-1----:R-:W-:Y:S02]  /*0460*/  FFMA R9, R12, R27, R9 ;  /* 0x0000001b0c097223 */ /* 0x002fe40000000009 */
[----:B------:R-:W0:Y:S02]  /*0470*/  LDS R12, [R6+0x580] ;  /* 0x00058000060c7984 */ /* 0x000e240000000800 */
[----:B--2---:R-:W-:Y:S02]  /*0480*/  FFMA R26, R24, R13, R9 ;  /* 0x0000000d181a7223 */ /* 0x004fe40000000009 */
[----:B------:R-:W-:Y:S02]  /*0490*/  LDS R27, [R6+0x600] ;  /* 0x00060000061b7984 */ /* 0x000fe40000000800 */
[----:B---3--:R-:W-:Y:S02]  /*04a0*/  FFMA R13, R25, R14, R26 ;  /* 0x0000000e190d7223 */ /* 0x008fe4000000001a */
[----:B------:R-:W1:Y:S04]  /*04b0*/  LDS.128 R8, [R16+0x30] ;  /* 0x0000300010087984 */ /* 0x000e680000000c00 */
        /* <DEDUP_REMOVED lines=37> */
[----:B------:R-:W3:Y:S04]  /*0710*/  LDS R24, [R6+0xf00] ;  /* 0x000f000006187984 */ /* 0x000ee80000000800 */
[----:B------:R-:W4:Y:S01]  /*0720*/  LDS R14, [R6+0xf80] ;  /* 0x000f8000060e7984 */ /* 0x000f220000000800 */
[----:B0-----:R-:W-:-:S04]  /*0730*/  FFMA R15, R12, R15, R25 ;  /* 0x0000000f0c0f7223 */ /* 0x001fc80000000019 */
[----:B-1----:R-:W-:-:S04]  /*0740*/  FFMA R8, R8, R13, R15 ;  /* 0x0000000d08087223 */ /* 0x002fc8000000000f */
[----:B--2---:R-:W-:-:S04]  /*0750*/  FFMA R9, R27, R9, R8 ;  /* 0x000000091b097223 */ /* 0x004fc80000000008 */
[----:B---3--:R-:W-:-:S04]  /*0760*/  FFMA R9, R24, R10, R9 ;  /* 0x0000000a18097223 */ /* 0x008fc80000000009 */
[----:B----4-:R-:W-:Y:S01]  /*0770*/  FFMA R25, R14, R11, R9 ;  /* 0x0000000b0e197223 */ /* 0x010fe20000000009 */
[----:B------:R-:W-:Y:S06]  /*0780*/  BAR.SYNC.DEFER_BLOCKING 0x0 ;  /* 0x0000000000007b1d */ /* 0x000fec0000010000 */
[----:B------:R-:W-:Y:S05]  /*0790*/  @P1 BRA `(.L_x_1) ;  /* 0xfffffff800ac1947 */ /* 0x000fea000383ffff */
.L_x_0:
[----:B------:R-:W-:Y:S05]  /*07a0*/  @P0 EXIT ;  /* 0x000000000000094d */ /* 0x000fea0003800000 */
[----:B------:R-:W0:Y:S01]  /*07b0*/  LDC.64 R2, c[0x0][0x390] ;  /* 0x0000e400ff027b82 */ /* 0x000e220000000a00 */
[----:B------:R-:W-:-:S04]  /*07c0*/  IMAD R19, R18, R0, R19 ;  /* 0x0000000012137224 */ /* 0x000fc800078e0213 */
[----:B0-----:R-:W-:-:S05]  /*07d0*/  IMAD.WIDE.U32 R2, R19, 0x4, R2 ;  /* 0x0000000413027825 */ /* 0x001fca00078e0002 */
[----:B------:R-:W-:Y:S01]  /*07e0*/  STG.E desc[UR8][R2.64], R25 ;  /* 0x0000001902007986 */ /* 0x000fe2000c101908 */
[----:B------:R-:W-:Y:S05]  /*07f0*/  EXIT ;  /* 0x000000000000794d */ /* 0x000fea0003800000 */
.L_x_2:
[----:B------:R-:W-:-:S00]  /*0800*/  BRA `(.L_x_2) ;  /* 0xfffffffc00fc7947 */ /* 0x000fc0000383ffff */
[----:B------:R-:W-:-:S00]  /*0810*/  NOP ;  /* 0x0000000000007918 */ /* 0x000fc00000000000 */
        /* <DEDUP_REMOVED lines=14> */
.L_x_12:


//--------------------- .text._Z18pack_matrix_kernelPfS_i --------------------------
	.section	.text._Z18pack_matrix_kernelPfS_i,"ax",@progbits
	.align	128
        .global         _Z18pack_matrix_kernelPfS_i
        .type           _Z18pack_matrix_kernelPfS_i,@function
        .size           _Z18pack_matrix_kernelPfS_i,(.L_x_13 - _Z18pack_matrix_kernelPfS_i)
        .other          _Z18pack_matrix_kernelPfS_i,@"STO_CUDA_ENTRY STV_DEFAULT"
_Z18pack_matrix_kernelPfS_i:
.text._Z18pack_matrix_kernelPfS_i:
[----:B------:R-:W-:Y:S01]  /*0000*/  LDC R1, c[0x0][0x37c] ;  /* 0x0000df00ff017b82 */ /* 0x000fe20000000800 */
[----:B------:R-:W0:Y:S01]  /*0010*/  S2R R6, SR_CTAID.Y ;  /* 0x0000000000067919 */ /* 0x000e220000002600 */
[----:B------:R-:W1:Y:S01]  /*0020*/  LDCU UR5, c[0x0][0x390] ;  /* 0x00007200ff0577ac */ /* 0x000e620008000800 */
[----:B------:R-:W0:Y:S01]  /*0030*/  S2R R7, SR_TID.Y ;  /* 0x0000000000077919 */ /* 0x000e220000002200 */
[----:B------:R-:W2:Y:S01]  /*0040*/  S2R R9, SR_CTAID.X ;  /* 0x0000000000097919 */ /* 0x000ea20000002500 */
[----:B------:R-:W2:Y:S01]  /*0050*/  S2R R8, SR_TID.X ;  /* 0x0000000000087919 */ /* 0x000ea20000002100 */
[----:B0-----:R-:W-:Y:S02]  /*0060*/  LEA R0, R6, R7, 0x5 ;  /* 0x0000000706007211 */ /* 0x001fe400078e28ff */
[----:B--2---:R-:W-:-:S04]  /*0070*/  LEA R5, R9, R8, 0x5 ;  /* 0x0000000809057211 */ /* 0x004fc800078e28ff */
[----:B------:R-:W-:-:S04]  /*0080*/  VIMNMX R2, PT, PT, R0, R5, !PT ;  /* 0x0000000500027248 */ /* 0x000fc80007fe0100 */
[----:B-1----:R-:W-:-:S13]  /*0090*/  ISETP.GE.AND P0, PT, R2, UR5, PT ;  /* 0x0000000502007c0c */ /* 0x002fda000bf06270 */
[----:B------:R-:W-:Y:S05]  /*00a0*/  @P0 EXIT ;  /* 0x000000000000094d */ /* 0x000fea0003800000 */
[----:B------:R-:W0:Y:S01]  /*00b0*/  LDC.64 R2, c[0x0][0x380] ;  /* 0x0000e000ff027b82 */ /* 0x000e220000000a00 */
[----:B------:R-:W1:Y:S01]  /*00c0*/  LDCU.64 UR6, c[0x0][0x358] ;  /* 0x00006b00ff0677ac */ /* 0x000e620008000a00 */
[----:B------:R-:W-:-:S04]  /*00d0*/  IMAD R5, R0, UR5, R5 ;  /* 0x0000000500057c24 */ /* 0x000fc8000f8e0205 */
[----:B0-----:R-:W-:Y:S02]  /*00e0*/  IMAD.WIDE R2, R5, 0x4, R2 ;  /* 0x0000000405027825 */ /* 0x001fe400078e0202 */
[----:B------:R-:W0:Y:S04]  /*00f0*/  LDC.64 R4, c[0x0][0x388] ;  /* 0x0000e200ff047b82 */ /* 0x000e280000000a00 */
[----:B-1----:R-:W2:Y:S01]  /*0100*/  LDG.E R3, desc[UR6][R2.64] ;  /* 0x0000000602037981 */ /* 0x002ea2000c1e1900 */
[----:B------:R-:W-:Y:S01]  /*0110*/  USHF.R.U32.HI UR4, URZ, 0x5, UR5 ;  /* 0x00000005ff047899 */ /* 0x000fe20008011605 */
[----:B------:R-:W-:-:S05]  /*0120*/  LEA R7, R7, R8, 0x5 ;  /* 0x0000000807077211 */ /* 0x000fca00078e28ff */
[----:B------:R-:W-:-:S05]  /*0130*/  IMAD R0, R6, UR4, R9 ;  /* 0x0000000406007c24 */ /* 0x000fca000f8e0209 */
[----:B------:R-:W-:-:S05]  /*0140*/  LEA R7, R0, R7, 0xa ;  /* 0x0000000700077211 */ /* 0x000fca00078e50ff */
[----:B0-----:R-:W-:-:S05]  /*0150*/  IMAD.WIDE R4, R7, 0x4, R4 ;  /* 0x0000000407047825 */ /* 0x001fca00078e0204 */
[----:B--2---:R-:W-:Y:S01]  /*0160*/  STG.E desc[UR6][R4.64], R3 ;  /* 0x0000000304007986 */ /* 0x004fe2000c101906 */
[----:B------:R-:W-:Y:S05]  /*0170*/  EXIT ;  /* 0x000000000000794d */ /* 0x000fea0003800000 */
.L_x_3:
        /* <DEDUP_REMOVED lines=16> */
.L_x_13:


//--------------------- .text._Z17tiled_gemm_kernelPfS_S_i --------------------------
	.section	.text._Z17tiled_gemm_kernelPfS_S_i,"ax",@progbits
	.align	128
        .global         _Z17tiled_gemm_kernelPfS_S_i
        .type           _Z17tiled_gemm_kernelPfS_S_i,@function
        .size           _Z17tiled_gemm_kernelPfS_S_i,(.L_x_14 - _Z17tiled_gemm_kernelPfS_S_i)
        .other          _Z17tiled_gemm_kernelPfS_S_i,@"STO_CUDA_ENTRY STV_DEFAULT"
_Z17tiled_gemm_kernelPfS_S_i:
.text._Z17tiled_gemm_kernelPfS_S_i:
[----:B------:R-:W-:Y:S01]  /*0000*/  LDC R1, c[0x0][0x37c] ;  /* 0x0000df00ff017b82 */ /* 0x000fe20000000800 */
[----:B------:R-:W0:Y:S01]  /*0010*/  LDCU UR4, c[0x0][0x398] ;  /* 0x00007300ff0477ac */ /* 0x000e220008000800 */
[----:B------:R-:W1:Y:S01]  /*0020*/  S2R R7, SR_CTAID.Y ;  /* 0x0000000000077919 */ /* 0x000e620000002600 */
[----:B------:R-:W-:Y:S01]  /*0030*/  HFMA2 R18, -RZ, RZ, 0, 0 ;  /* 0x00000000ff127431 */ /* 0x000fe200000001ff */
[----:B------:R-:W2:Y:S01]  /*0040*/  LDCU.64 UR6, c[0x0][0x358] ;  /* 0x00006b00ff0677ac */ /* 0x000ea20008000a00 */
[----:B------:R-:W1:Y:S01]  /*0050*/  S2R R11, SR_TID.Y ;  /* 0x00000000000b7919 */ /* 0x000e620000002200 */
[----:B------:R-:W3:Y:S01]  /*0060*/  S2R R4, SR_CTAID.X ;  /* 0x0000000000047919 */ /* 0x000ee20000002500 */
[----:B------:R-:W3:Y:S01]  /*0070*/  S2R R15, SR_TID.X ;  /* 0x00000000000f7919 */ /* 0x000ee20000002100 */
[----:B0-----:R-:W-:-:S04]  /*0080*/  MOV R0, UR4 ;  /* 0x0000000400007c02 */ /* 0x001fc80008000f00 */
[----:B------:R-:W-:Y:S02]  /*0090*/  ISETP.GE.AND P0, PT, R0, 0x1, PT ;  /* 0x000000010000780c */ /* 0x000fe40003f06270 */
[----:B-1----:R-:W-:Y:S02]  /*00a0*/  LEA R7, R7, R11, 0x5 ;  /* 0x0000000b07077211 */ /* 0x002fe400078e28ff */
[----:B---3--:R-:W-:-:S04]  /*00b0*/  LEA R6, R4, R15, 0x5 ;  /* 0x0000000f04067211 */ /* 0x008fc800078e28ff */
[----:B------:R-:W-:-:S05]  /*00c0*/  VIMNMX R9, PT, PT, R7, R6, !PT ;  /* 0x0000000607097248 */ /* 0x000fca0007fe0100 */
[----:B--2---:R-:W-:Y:S05]  /*00d0*/  @!P0 BRA `(.L_x_4) ;  /* 0x00000008001c8947 */ /* 0x004fea0003800000 */
[----:B------:R-:W0:Y:S01]  /*00e0*/  S2R R12, SR_CgaCtaId ;  /* 0x00000000000c7919 */ /* 0x000e220000008800 */
[----:B------:R-:W1:Y:S01]  /*00f0*/  LDC R8, c[0x0][0x398] ;  /* 0x0000e600ff087b82 */ /* 0x000e620000000800 */
[----:B------:R-:W-:Y:S01]  /*0100*/  MOV R2, 0x400 ;  /* 0x0000040000027802 */ /* 0x000fe20000000f00 */
[-CC-:B------:R-:W-:Y:S01]  /*0110*/  IMAD R17, R11, R0.reuse, R15.reuse ;  /* 0x000000000b117224 */ /* 0x180fe200078e020f */
[----:B------:R-:W-:Y:S01]  /*0120*/  MOV R18, RZ ;  /* 0x000000ff00127202 */ /* 0x000fe20000000f00 */
[----:B------:R-:W-:Y:S01]  /*0130*/  IMAD R13, R7, R0, R15 ;  /* 0x00000000070d7224 */ /* 0x000fe200078e020f */
[----:B------:R-:W-:Y:S01]  /*0140*/  IADD3 R3, PT, PT, R2, 0x1080, RZ ;  /* 0x0000108002037810 */ /* 0x000fe20007ffe0ff */
[----:B------:R-:W-:Y:S01]  /*0150*/  UMOV UR4, URZ ;  /* 0x000000ff00047c82 */ /* 0x000fe20008000000 */
[----:B------:R-:W-:Y:S02]  /*0160*/  LEA R17, R4, R17, 0x5 ;  /* 0x0000001104117211 */ /* 0x000fe400078e28ff */
[----:B0-----:R-:W-:-:S02]  /*0170*/  LEA R10, R12, R2, 0x18 ;  /* 0x000000020c0a7211 */ /* 0x001fc400078ec0ff */
[----:B------:R-:W-:-:S03]  /*0180*/  LEA R12, R12, R3, 0x18 ;  /* 0x000000030c0c7211 */ /* 0x000fc600078ec0ff */
[----:B------:R-:W-:Y:S01]  /*0190*/  IMAD R10, R11, 0x84, R10 ;  /* 0x000000840b0a7824 */ /* 0x000fe200078e020a */
[----:B------:R-:W-:-:S04]  /*01a0*/  LEA R12, R15, R12, 0x2 ;  /* 0x0000000c0f0c7211 */ /* 0x000fc800078e10ff */
[----:B------:R-:W-:Y:S01]  /*01b0*/  LEA R16, R15, R10, 0x2 ;  /* 0x0000000a0f107211 */ /* 0x000fe200078e10ff */
[----:B------:R-:W-:-:S07]  /*01c0*/  IMAD R14, R11, 0x84, R12 ;  /* 0x000000840b0e7824 */ /* 0x000fce00078e020c */
.L_x_5:
[----:B-1----:R-:W-:Y:S01]  /*01d0*/  MOV R0, R8 ;  /* 0x0000000800007202 */ /* 0x002fe20000000f00 */
[----:B------:R-:W-:Y:S01]  /*01e0*/  HFMA2 R19, -RZ, RZ, 0, 0 ;  /* 0x00000000ff137431 */ /* 0x000fe200000001ff */
[----:B------:R-:W-:Y:S02]  /*01f0*/  MOV R21, RZ ;  /* 0x000000ff00157202 */ /* 0x000fe40000000f00 */
[-C--:B------:R-:W-:Y:S02]  /*0200*/  ISETP.GE.AND P1, PT, R15, R0.reuse, PT ;  /* 0x000000000f00720c */ /* 0x080fe40003f26270 */
[-C--:B------:R-:W-:Y:S02]  /*0210*/  ISETP.GE.AND P0, PT, R11, R0.reuse, PT ;  /* 0x000000000b00720c */ /* 0x080fe40003f06270 */
[-C--:B------:R-:W-:Y:S02]  /*0220*/  ISETP.GE.U32.OR P1, PT, R7, R0.reuse, P1 ;  /* 0x000000000700720c */ /* 0x080fe40000f26470 */
[----:B------:R-:W-:-:S11]  /*0230*/  ISETP.GE.U32.OR P0, PT, R6, R0, P0 ;  /* 0x000000000600720c */ /* 0x000fd60000706470 */
[----:B------:R-:W0:Y:S08]  /*0240*/  @!P1 LDC.64 R4, c[0x0][0x380] ;  /* 0x0000e000ff049b82 */ /* 0x000e300000000a00 */
[----:B------:R-:W1:Y:S01]  /*0250*/  @!P0 LDC.64 R2, c[0x0][0x388] ;  /* 0x0000e200ff028b82 */ /* 0x000e620000000a00 */
[----:B0-----:R-:W-:-:S05]  /*0260*/  @!P1 IMAD.WIDE.U32 R4, R13, 0x4, R4 ;  /* 0x000000040d049825 */ /* 0x001fca00078e0004 */
[----:B------:R-:W2:Y:S01]  /*0270*/  @!P1 LDG.E R19, desc[UR6][R4.64] ;  /* 0x0000000604139981 */ /* 0x000ea2000c1e1900 */
[----:B-1----:R-:W-:-:S05]  /*0280*/  @!P0 IMAD.WIDE.U32 R2, R17, 0x4, R2 ;  /* 0x0000000411028825 */ /* 0x002fca00078e0002 */
[----:B------:R-:W3:Y:S01]  /*0290*/  @!P0 LDG.E R21, desc[UR6][R2.64] ;  /* 0x0000000602158981 */ /* 0x000ee2000c1e1900 */
[----:B------:R-:W-:-:S06]  /*02a0*/  UIADD3 UR4, UPT, UPT, UR4, 0x20, URZ ;  /* 0x0000002004047890 */ /* 0x000fcc000fffe0ff */
[----:B------:R-:W-:Y:S01]  /*02b0*/  ISETP.LE.AND P0, PT, R0, UR4, PT ;  /* 0x0000000400007c0c */ /* 0x000fe2000bf03270 */
[----:B--2---:R-:W-:Y:S04]  /*02c0*/  STS [R16], R19 ;  /* 0x0000001310007388 */ /* 0x004fe80000000800 */
[----:B---3--:R-:W-:Y:S01]  /*02d0*/  STS [R14], R21 ;  /* 0x000000150e007388 */ /* 0x008fe20000000800 */
[----:B------:R-:W-:Y:S06]  /*02e0*/  BAR.SYNC.DEFER_BLOCKING 0x0 ;  /* 0x0000000000007b1d */ /* 0x000fec0000010000 */
[----:B------:R-:W-:Y:S04]  /*02f0*/  LDS R23, [R10] ;  /* 0x000000000a177984 */ /* 0x000fe80000000800 */
[----:B------:R-:W0:Y:S04]  /*0300*/  LDS R20, [R12] ;  /* 0x000000000c147984 */ /* 0x000e280000000800 */
[----:B------:R-:W-:Y:S04]  /*0310*/  LDS R27, [R10+0x4] ;  /* 0x000004000a1b7984 */ /* 0x000fe80000000800 */
[----:B------:R-:W1:Y:S04]  /*0320*/  LDS R28, [R12+0x84] ;  /* 0x000084000c1c7984 */ /* 0x000e680000000800 */
[----:B------:R-:W-:Y:S04]  /*0330*/  LDS R24, [R10+0x8] ;  /* 0x000008000a187984 */ /* 0x000fe80000000800 */
[----:B------:R-:W2:Y:S04]  /*0340*/  LDS R25, [R12+0x108] ;  /* 0x000108000c197984 */ /* 0x000ea80000000800 */
[----:B------:R-:W-:Y:S04]  /*0350*/  LDS R26, [R10+0xc] ;  /* 0x00000c000a1a7984 */ /* 0x000fe80000000800 */
[----:B------:R-:W3:Y:S04]  /*0360*/  LDS R3, [R12+0x18c] ;  /* 0x00018c000c037984 */ /* 0x000ee80000000800 */
[----:B------:R-:W-:Y:S04]  /*0370*/  LDS R4, [R10+0x10] ;  /* 0x000010000a047984 */ /* 0x000fe80000000800 */
[----:B------:R-:W4:Y:S04]  /*0380*/  LDS R5, [R12+0x210] ;  /* 0x000210000c057984 */ /* 0x000f280000000800 */
[----:B------:R-:W-:Y:S01]  /*0390*/  LDS R22, [R10+0x14] ;  /* 0x000014000a167984 */ /* 0x000fe20000000800 */
[----:B0-----:R-:W-:-:S03]  /*03a0*/  FFMA R20, R23, R20, R18 ;  /* 0x0000001417147223 */ /* 0x001fc60000000012 */
[----:B------:R-:W-:Y:S04]  /*03b0*/  LDS R19, [R12+0x318] ;  /* 0x000318000c137984 */ /* 0x000fe80000000800 */
[----:B------:R-:W0:Y:S04]  /*03c0*/  LDS R23, [R12+0x294] ;  /* 0x000294000c177984 */ /* 0x000e280000000800 */
[----:B------:R-:W5:Y:S01]  /*03d0*/  LDS R18, [R10+0x18] ;  /* 0x000018000a127984 */ /* 0x000f620000000800 */
[----:B-1----:R-:W-:-:S03]  /*03e0*/  FFMA R27, R27, R28, R20 ;  /* 0x0000001c1b1b7223 */ /* 0x002fc60000000014 */
[----:B------:R-:W-:Y:S04]  /*03f0*/  LDS R20, [R10+0x1c] ;  /* 0x00001c000a147984 */ /* 0x000fe80000000800 */
[----:B------:R-:W1:Y:S01]  /*0400*/  LDS R21, [R12+0x39c] ;  /* 0x00039c000c157984 */ /* 0x000e620000000800 */
[----:B--2---:R-:W-:-:S03]  /*0410*/  FFMA R25, R24, R25, R27 ;  /* 0x0000001918197223 */ /* 0x004fc6000000001b */
[----:B------:R-:W-:Y:S01]  /*0420*/  LDS R2, [R10+0x20] ;  /* 0x000020000a027984 */ /* 0x000fe20000000800 */
[----:B---3--:R-:W-:-:S03]  /*0430*/  FFMA R25, R26, R3, R25 ;  /* 0x000000031a197223 */ /* 0x008fc60000000019 */
[----:B------:R-:W-:Y:S04]  /*0440*/  LDS R24, [R10+0x24] ;  /* 0x000024000a187984 */ /* 0x000fe80000000800 */
[----:B------:R-:W2:Y:S01]  /*0450*/  LDS R3, [R12+0x420] ;  /* 0x000420000c037984 */ /* 0x000ea20000000800 */
[----:B----4-:R-:W-:-:S03]  /*0460*/  FFMA R5, R4, R5, R25 ;  /* 0x0000000504057223 */ /* 0x010fc60000000019 */
[----:B------:R-:W3:Y:S04]  /*0470*/  LDS R25, [R12+0x4a4] ;  /* 0x0004a4000c197984 */ /* 0x000ee80000000800 */
[----:B------:R-:W-:Y:S01]  /*0480*/  LDS R4, [R10+0x28] ;  /* 0x000028000a047984 */ /* 0x000fe20000000800 */
[----:B0-----:R-:W-:-:S03]  /*0490*/  FFMA R23, R22, R23, R5 ;  /* 0x0000001716177223 */ /* 0x001fc60000000005 */
[----:B------:R-:W0:Y:S01]  /*04a0*/  LDS R5, [R12+0x528] ;  /* 0x000528000c057984 */ /* 0x000e220000000800 */
[----:B-----5:R-:W-:-:S03]  /*04b0*/  FFMA R23, R18, R19, R23 ;  /* 0x0000001312177223 */ /* 0x020fc60000000017 */
[----:B------:R-:W-:Y:S04]  /*04c0*/  LDS R18, [R10+0x2c] ;  /* 0x00002c000a127984 */ /* 0x000fe80000000800 */
[----:B------:R-:W4:Y:S01]  /*04d0*/  LDS R19, [R12+0x5ac] ;  /* 0x0005ac000c137984 */ /* 0x000f220000000800 */
[----:B-1----:R-:W-:-:S03]  /*04e0*/  FFMA R27, R20, R21, R23 ;  /* 0x00000015141b7223 */ /* 0x002fc60000000017 */
[----:B------:R-:W-:Y:S04]  /*04f0*/  LDS R20, [R10+0x30] ;  /* 0x000030000a147984 */ /* 0x000fe80000000800 */
[----:B------:R-:W1:Y:S04]  /*0500*/  LDS R21, [R12+0x630] ;  /* 0x000630000c157984 */ /* 0x000e680000000800 */
[----:B------:R-:W-:Y:S04]  /*0510*/  LDS R22, [R10+0x34] ;  /* 0x000034000a167984 */ /* 0x000fe80000000800 */
[----:B------:R-:W5:Y:S01]  /*0520*/  LDS R23, [R12+0x6b4] ;  /* 0x0006b4000c177984 */ /* 0x000f620000000800 */
[----:B--2---:R-:W-:-:S03]  /*0530*/  FFMA R3, R2, R3, R27 ;  /* 0x0000000302037223 */ /* 0x004fc6000000001b */
[----:B------:R-:W-:Y:S01]  /*0540*/  LDS R2, [R10+0x38] ;  /* 0x000038000a027984 */ /* 0x000fe20000000800 */
[----:B---3--:R-:W-:-:S03]  /*0550*/  FFMA R25, R24, R25, R3 ;  /* 0x0000001918197223 */ /* 0x008fc60000000003 */
[----:B------:R-:W2:Y:S04]  /*0560*/  LDS R3, [R12+0x738] ;  /* 0x000738000c037984 */ /* 0x000ea80000000800 */
[----:B------:R-:W-:Y:S01]  /*0570*/  LDS R24, [R10+0x48] ;  /* 0x000048000a187984 */ /* 0x000fe20000000800 */
[----:B0-----:R-:W-:-:S03]  /*0580*/  FFMA R25, R4, R5, R25 ;  /* 0x0000000504197223 */ /* 0x001fc60000000019 */
[----:B------:R-:W-:Y:S04]  /*0590*/  LDS R4, [R10+0x3c] ;  /* 0x00003c000a047984 */ /* 0x000fe80000000800 */
[----:B------:R-:W0:Y:S01]  /*05a0*/  LDS R5, [R12+0x7bc] ;  /* 0x0007bc000c057984 */ /* 0x000e220000000800 */
[----:B----4-:R-:W-:-:S03]  /*05b0*/  FFMA R25, R18, R19, R25 ;  /* 0x0000001312197223 */ /* 0x010fc60000000019 */
[----:B------:R-:W-:Y:S04]  /*05c0*/  LDS R18, [R10+0x40] ;  /* 0x000040000a127984 */ /* 0x000fe80000000800 */
[----:B------:R-:W3:Y:S01]  /*05d0*/  LDS R19, [R12+0x840] ;  /* 0x000840000c137984 */ /* 0x000ee20000000800 */
[----:B-1----:R-:W-:-:S03]  /*05e0*/  FFMA R25, R20, R21, R25 ;  /* 0x0000001514197223 */ /* 0x002fc60000000019 */
[----:B------:R-:W-:Y:S04]  /*05f0*/  LDS R20, [R10+0x44] ;  /* 0x000044000a147984 */ /* 0x000fe80000000800 */
[----:B------:R-:W1:Y:S01]  /*0600*/  LDS R21, [R12+0x8c4] ;  /* 0x0008c4000c157984 */ /* 0x000e620000000800 */
[----:B-----5:R-:W-:-:S03]  /*0610*/  FFMA R27, R22, R23, R25 ;  /* 0x00000017161b7223 */ /* 0x020fc60000000019 */
[----:B------:R-:W4:Y:S04]  /*0620*/  LDS R25, [R12+0x948] ;  /* 0x000948000c197984 */ /* 0x000f280000000800 */
[----:B------:R-:W-:Y:S04]  /*0630*/  LDS R22, [R10+0x4c] ;  /* 0x00004c000a167984 */ /* 0x000fe80000000800 */
[----:B------:R-:W5:Y:S01]  /*0640*/  LDS R23, [R12+0x9cc] ;  /* 0x0009cc000c177984 */ /* 0x000f620000000800 */
[----:B--2---:R-:W-:-:S03]  /*0650*/  FFMA R3, R2, R3, R27 ;  /* 0x0000000302037223 */ /* 0x004fc6000000001b */
[----:B------:R-:W-:Y:S01]  /*0660*/  LDS R2, [R10+0x50] ;  /* 0x000050000a027984 */ /* 0x000fe20000000800 */
[----:B0-----:R-:W-:-:S03]  /*0670*/  FFMA R5, R4, R5, R3 ;  /* 0x0000000504057223 */ /* 0x001fc60000000003 */
[----:B------:R-:W0:Y:S04]  /*0680*/  LDS R3, [R12+0xa50] ;  /* 0x000a50000c037984 */ /* 0x000e280000000800 */
[----:B------:R-:W-:Y:S01]  /*0690*/  LDS R4, [R10+0x54] ;  /* 0x000054000a047984 */ /* 0x000fe20000000800 */
[----:B---3--:R-:W-:-:S03]  /*06a0*/  FFMA R19, R18, R19, R5 ;  /* 0x0000001312137223 */ /* 0x008fc60000000005 */
[----:B------:R-:W2:Y:S04]  /*06b0*/  LDS R5, [R12+0xad4] ;  /* 0x000ad4000c057984 */ /* 0x000ea80000000800 */
[----:B------:R-:W-:Y:S01]  /*06c0*/  LDS R18, [R10+0x58] ;  /* 0x000058000a127984 */ /* 0x000fe20000000800 */
[----:B-1----:R-:W-:-:S03]  /*06d0*/  FFMA R21, R20, R21, R19 ;  /* 0x0000001514157223 */ /* 0x002fc60000000013 */
[----:B------:R-:W1:Y:S01]  /*06e0*/  LDS R19, [R12+0xb58] ;  /* 0x000b58000c137984 */ /* 0x000e620000000800 */
[----:B----4-:R-:W-:-:S03]  /*06f0*/  FFMA R25, R24, R25, R21 ;  /* 0x0000001918197223 */ /* 0x010fc60000000015 */
[----:B------:R-:W-:Y:S04]  /*0700*/  LDS R20, [R10+0x5c] ;  /* 0x00005c000a147984 */ /* 0x000fe80000000800 */
[----:B------:R-:W3:Y:S01]  /*0710*/  LDS R21, [R12+0xbdc] ;  /* 0x000bdc000c157984 */ /* 0x000ee20000000800 */
[----:B-----5:R-:W-:-:S03]  /*0720*/  FFMA R27, R22, R23, R25 ;  /* 0x00000017161b7223 */ /* 0x020fc60000000019 */
[----:B------:R-:W-:Y:S04]  /*0730*/  LDS R24, [R10+0x60] ;  /* 0x000060000a187984 */ /* 0x000fe80000000800 */
[----:B------:R-:W4:Y:S04]  /*0740*/  LDS R25, [R12+0xc60] ;  /* 0x000c60000c197984 */ /* 0x000f280000000800 */
[----:B------:R-:W-:Y:S04]  /*0750*/  LDS R23, [R10+0x64] ;  /* 0x000064000a177984 */ /* 0x000fe80000000800 */
[----:B------:R-:W5:Y:S01]  /*0760*/  LDS R22, [R12+0xce4] ;  /* 0x000ce4000c167984 */ /* 0x000f620000000800 */
[----:B0-----:R-:W-:-:S03]  /*0770*/  FFMA R3, R2, R3, R27 ;  /* 0x0000000302037223 */ /* 0x001fc6000000001b */
[----:B------:R-:W-:Y:S01]  /*0780*/  LDS R2, [R10+0x68] ;  /* 0x000068000a027984 */ /* 0x000fe20000000800 */
[----:B--2---:R-:W-:-:S03]  /*0790*/  FFMA R5, R4, R5, R3 ;  /* 0x0000000504057223 */ /* 0x004fc60000000003 */
[----:B------:R-:W0:Y:S04]  /*07a0*/  LDS R3, [R12+0xd68] ;  /* 0x000d68000c037984 */ /* 0x000e280000000800 */
[----:B------:R-:W-:Y:S01]  /*07b0*/  LDS R4, [R10+0x6c] ;  /* 0x00006c000a047984 */ /* 0x000fe20000000800 */
[----:B-1----:R-:W-:-:S03]  /*07c0*/  FFMA R19, R18, R19, R5 ;  /* 0x0000001312137223 */ /* 0x002fc60000000005 */
[----:B------:R-:W1:Y:S04]  /*07d0*/  LDS R5, [R12+0xdec] ;  /* 0x000dec000c057984 */ /* 0x000e680000000800 */
[----:B------:R-:W-:Y:S01]  /*07e0*/  LDS R18, [R10+0x70] ;  /* 0x000070000a127984 */ /* 0x000fe20000000800 */
[----:B---3--:R-:W-:-:S03]  /*07f0*/  FFMA R21, R20, R21, R19 ;  /* 0x0000001514157223 */ /* 0x008fc60000000013 */
[----:B------:R-:W2:Y:S04]  /*0800*/  LDS R19, [R12+0xe70] ;  /* 0x000e70000c137984 */ /* 0x000ea80000000800 */
[----:B------:R-:W-:Y:S01]  /*0810*/  LDS R20, [R10+0x74] ;  /* 0x000074000a147984 */ /* 0x000fe20000000800 */
[----:B----4-:R-:W-:-:S03]  /*0820*/  FFMA R24, R24, R25, R21 ;  /* 0x0000001918187223 */ /* 0x010fc60000000015 */
[----:B------:R-:W3:Y:S04]  /*0830*/  LDS R21, [R12+0xef4] ;  /* 0x000ef4000c157984 */ /* 0x000ee80000000800 */
[----:B------:R-:W-:Y:S01]  /*0840*/  LDS R25, [R12+0xf78] ;  /* 0x000f78000c197984 */ /* 0x000fe20000000800 */
[----:B-----5:R-:W-:-:S03]  /*0850*/  FFMA R27, R23, R22, R24 ;  /* 0x00000016171b7223 */ /* 0x020fc60000000018 */
[----:B------:R-:W4:Y:S04]  /*0860*/  LDS R24, [R10+0x78] ;  /* 0x000078000a187984 */ /* 0x000f280000000800 */
[----:B------:R-:W-:Y:S04]  /*0870*/  LDS R22, [R10+0x7c] ;  /* 0x00007c000a167984 */ /* 0x000fe80000000800 */
[----:B------:R-:W5:Y:S01]  /*0880*/  LDS R23, [R12+0xffc] ;  /* 0x000ffc000c177984 */ /* 0x000f620000000800 */
[----:B0-----:R-:W-:-:S04]  /*0890*/  FFMA R3, R2, R3, R27 ;  /* 0x0000000302037223 */ /* 0x001fc8000000001b */
[----:B-1----:R-:W-:-:S04]  /*08a0*/  FFMA R3, R4, R5, R3 ;  /* 0x0000000504037223 */ /* 0x002fc80000000003 */
[----:B--2---:R-:W-:-:S04]  /*08b0*/  FFMA R3, R18, R19, R3 ;  /* 0x0000001312037223 */ /* 0x004fc80000000003 */
[----:B---3--:R-:W-:Y:S01]  /*08c0*/  FFMA R3, R20, R21, R3 ;  /* 0x0000001514037223 */ /* 0x008fe20000000003 */
[----:B------:R-:W-:Y:S02]  /*08d0*/  IADD3 R11, PT, PT, R11, 0x20, RZ ;  /* 0x000000200b0b7810 */ /* 0x000fe40007ffe0ff */
[----:B------:R-:W-:Y:S01]  /*08e0*/  IADD3 R15, PT, PT, R15, 0x20, RZ ;  /* 0x000000200f0f7810 */ /* 0x000fe20007ffe0ff */
[----:B----4-:R-:W-:Y:S01]  /*08f0*/  FFMA R3, R24, R25, R3 ;  /* 0x0000001918037223 */ /* 0x010fe20000000003 */
[----:B------:R-:W-:Y:S02]  /*0900*/  IADD3 R13, PT, PT, R13, 0x20, RZ ;  /* 0x000000200d0d7810 */ /* 0x000fe40007ffe0ff */
[----:B------:R-:W-:Y:S01]  /*0910*/  LEA R17, R0, R17, 0x5 ;  /* 0x0000001100117211 */ /* 0x000fe200078e28ff */
[----:B-----5:R-:W-:Y:S01]  /*0920*/  FFMA R18, R22, R23, R3 ;  /* 0x0000001716127223 */ /* 0x020fe20000000003 */
[----:B------:R-:W-:Y:S06]  /*0930*/  BAR.SYNC.DEFER_BLOCKING 0x0 ;  /* 0x0000000000007b1d */ /* 0x000fec0000010000 */
[----:B------:R-:W-:Y:S05]  /*0940*/  @!P0 BRA `(.L_x_5) ;  /* 0xfffffff800208947 */ /* 0x000fea000383ffff */
.L_x_4:
[----:B------:R-:W-:-:S13]  /*0950*/  ISETP.GE.AND P0, PT, R9, R0, PT ;  /* 0x000000000900720c */ /* 0x000fda0003f06270 */
[----:B------:R-:W-:Y:S05]  /*0960*/  @P0 EXIT ;  /* 0x000000000000094d */ /* 0x000fea0003800000 */
[----:B------:R-:W0:Y:S01]  /*0970*/  LDC.64 R2, c[0x0][0x390] ;  /* 0x0000e400ff027b82 */ /* 0x000e220000000a00 */
[----:B------:R-:W-:-:S04]  /*0980*/  IMAD R7, R7, R0, R6 ;  /* 0x0000000007077224 */ /* 0x000fc800078e0206 */
[----:B0-----:R-:W-:-:S05]  /*0990*/  IMAD.WIDE.U32 R2, R7, 0x4, R2 ;  /* 0x0000000407027825 */ /* 0x001fca00078e0002 */
[----:B------:R-:W-:Y:S01]  /*09a0*/  STG.E desc[UR6][R2.64], R18 ;  /* 0x0000001202007986 */ /* 0x000fe2000c101906 */
[----:B------:R-:W-:Y:S05]  /*09b0*/  EXIT ;  /* 0x000000000000794d */ /* 0x000fea0003800000 */
.L_x_6:
        /* <DEDUP_REMOVED lines=12> */
.L_x_14:


//--------------------- .text._Z17naive_gemm_kernelPfS_S_i --------------------------
	.section	.text._Z17naive_gemm_kernelPfS_S_i,"ax",@progbits
	.align	128
        .global         _Z17naive_gemm_kernelPfS_S_i
        .type           _Z17naive_gemm_kernelPfS_S_i,@function
        .size           _Z17naive_gemm_kernelPfS_S_i,(.L_x_15 - _Z17naive_gemm_kernelPfS_S_i)
        .other          _Z17naive_gemm_kernelPfS_S_i,@"STO_CUDA_ENTRY STV_DEFAULT"
_Z17naive_gemm_kernelPfS_S_i:
.text._Z17naive_gemm_kernelPfS_S_i:
[----:B------:R-:W-:Y:S01]  /*0000*/  LDC R1, c[0x0][0x37c] ;  /* 0x0000df00ff017b82 */ /* 0x000fe20000000800 */
[----:B------:R-:W0:Y:S07]  /*0010*/  S2R R0, SR_TID.Y ;  /* 0x0000000000007919 */ /* 0x000e2e0000002200 */
[----:B------:R-:W0:Y:S01]  /*0020*/  S2UR UR4, SR_CTAID.Y ;  /* 0x00000000000479c3 */ /* 0x000e220000002600 */
[----:B------:R-:W1:Y:S01]  /*0030*/  LDCU UR20, c[0x0][0x398] ;  /* 0x00007300ff1477ac */ /* 0x000e620008000800 */
[----:B------:R-:W2:Y:S06]  /*0040*/  S2R R3, SR_TID.X ;  /* 0x0000000000037919 */ /* 0x000eac0000002100 */
[----:B------:R-:W0:Y:S08]  /*0050*/  LDC R13, c[0x0][0x364] ;  /* 0x0000d900ff0d7b82 */ /* 0x000e300000000800 */
[----:B------:R-:W2:Y:S08]  /*0060*/  S2UR UR5, SR_CTAID.X ;  /* 0x00000000000579c3 */ /* 0x000eb00000002500 */
[----:B------:R-:W2:Y:S01]  /*0070*/  LDC R2, c[0x0][0x360] ;  /* 0x0000d800ff027b82 */ /* 0x000ea20000000800 */
[----:B0-----:R-:W-:-:S02]  /*0080*/  IMAD R13, R13, UR4, R0 ;  /* 0x000000040d0d7c24 */ /* 0x001fc4000f8e0200 */
[----:B--2---:R-:W-:-:S05]  /*0090*/  IMAD R0, R2, UR5, R3 ;  /* 0x0000000502007c24 */ /* 0x004fca000f8e0203 */
[----:B------:R-:W-:-:S04]  /*00a0*/  VIMNMX R2, PT, PT, R13, R0, !PT ;  /* 0x000000000d027248 */ /* 0x000fc80007fe0100 */
[----:B-1----:R-:W-:-:S13]  /*00b0*/  ISETP.GE.AND P0, PT, R2, UR20, PT ;  /* 0x0000001402007c0c */ /* 0x002fda000bf06270 */
[----:B------:R-:W-:Y:S05]  /*00c0*/  @P0 EXIT ;  /* 0x000000000000094d */ /* 0x000fea0003800000 */
[----:B------:R-:W-:Y:S01]  /*00d0*/  UISETP.GE.U32.AND UP0, UPT, UR20, 0x8, UPT ;  /* 0x000000081400788c */ /* 0x000fe2000bf06070 */
[----:B------:R-:W-:Y:S02]  /*00e0*/  HFMA2 R12, -RZ, RZ, 0, 0 ;  /* 0x00000000ff0c7431 */ /* 0x000fe400000001ff */
[----:B------:R-:W-:Y:S01]  /*00f0*/  IMAD R13, R13, UR20, RZ ;  /* 0x000000140d0d7c24 */ /* 0x000fe2000f8e02ff */
[----:B------:R-:W-:Y:S01]  /*0100*/  UMOV UR4, URZ ;  /* 0x000000ff00047c82 */ /* 0x000fe20008000000 */
[----:B------:R-:W0:Y:S04]  /*0110*/  LDCU.64 UR18, c[0x0][0x358] ;  /* 0x00006b00ff1277ac */ /* 0x000e280008000a00 */
[----:B------:R-:W-:Y:S05]  /*0120*/  BRA.U !UP0, `(.L_x_7) ;  /* 0x0000000508047547 */ /* 0x000fea000b800000 */
[----:B------:R-:W1:Y:S01]  /*0130*/  LDCU.128 UR24, c[0x0][0x380] ;  /* 0x00007000ff1877ac */ /* 0x000e620008000c00 */
[----:B------:R-:W-:Y:S02]  /*0140*/  MOV R12, RZ ;  /* 0x000000ff000c7202 */ /* 0x000fe40000000f00 */
[----:B------:R-:W-:Y:S01]  /*0150*/  MOV R14, R0 ;  /* 0x00000000000e7202 */ /* 0x000fe20000000f00 */
[----:B------:R-:W-:-:S04]  /*0160*/  ULOP3.LUT UR4, UR20, 0x7ffffff8, URZ, 0xc0, !UPT ;  /* 0x7ffffff814047892 */ /* 0x000fc8000f8ec0ff */
[----:B------:R-:W-:Y:S01]  /*0170*/  UIADD3 UR5, UPT, UPT, -UR4, URZ, URZ ;  /* 0x000000ff04057290 */ /* 0x000fe2000fffe1ff */
[----:B-1----:R-:W-:Y:S01]  /*0180*/  MOV R2, UR24 ;  /* 0x0000001800027c02 */ /* 0x002fe20008000f00 */
[----:B------:R-:W-:Y:S01]  /*0190*/  UIMAD.WIDE UR6, UR20, 0x8, UR26 ;  /* 0x00000008140678a5 */ /* 0x000fe2000f8e021a */
[----:B------:R-:W-:Y:S01]  /*01a0*/  MOV R3, UR25 ;  /* 0x0000001900037c02 */ /* 0x000fe20008000f00 */
[----:B------:R-:W-:Y:S02]  /*01b0*/  UIMAD.WIDE UR8, UR20, 0xc, UR26 ;  /* 0x0000000c140878a5 */ /* 0x000fe4000f8e021a */
[----:B------:R-:W-:Y:S01]  /*01c0*/  UIMAD.WIDE UR10, UR20, 0x10, UR26 ;  /* 0x00000010140a78a5 */ /* 0x000fe2000f8e021a */
[----:B------:R-:W-:Y:S01]  /*01d0*/  IMAD.WIDE.U32 R2, R13, 0x4, R2 ;  /* 0x000000040d027825 */ /* 0x000fe200078e0002 */
[----:B------:R-:W-:Y:S02]  /*01e0*/  UIMAD.WIDE UR12, UR20, 0x14, UR26 ;  /* 0x00000014140c78a5 */ /* 0x000fe4000f8e021a */
[----:B------:R-:W-:Y:S01]  /*01f0*/  UIMAD.WIDE UR14, UR20, 0x18, UR26 ;  /* 0x00000018140e78a5 */ /* 0x000fe2000f8e021a */
[----:B------:R-:W-:Y:S01]  /*0200*/  IADD3 R2, P0, PT, R2, 0x10, RZ ;  /* 0x0000001002027810 */ /* 0x000fe20007f1e0ff */
[----:B------:R-:W-:-:S03]  /*0210*/  UIMAD.WIDE UR16, UR20, 0x1c, UR26 ;  /* 0x0000001c141078a5 */ /* 0x000fc6000f8e021a */
[----:B------:R-:W-:-:S09]  /*0220*/  IADD3.X R3, PT, PT, RZ, R3, RZ, P0, !PT ;  /* 0x00000003ff037210 */ /* 0x000fd200007fe4ff */
.L_x_8:
[----:B------:R-:W-:Y:S01]  /*0230*/  UIMAD.WIDE UR22, UR20, 0x4, UR26 ;  /* 0x00000004141678a5 */ /* 0x000fe2000f8e021a */
[----:B------:R-:W-:Y:S02]  /*0240*/  IMAD.MOV.U32 R23, RZ, RZ, 0x4 ;  /* 0x00000004ff177424 */ /* 0x000fe400078e00ff */
[----:B------:R-:W-:Y:S01]  /*0250*/  HFMA2 R11, -RZ, RZ, 0, 2.384185791015625e-07 ;  /* 0x00000004ff0b7431 */ /* 0x000fe200000001ff */
[----:B------:R-:W-:Y:S01]  /*0260*/  MOV R25, 0x4 ;  /* 0x0000000400197802 */ /* 0x000fe20000000f00 */
[----:B0-----:R-:W2:Y:S01]  /*0270*/  LDG.E R21, desc[UR18][R2.64+-0x10] ;  /* 0xfffff01202157981 */ /* 0x001ea2000c1e1900 */
[C---:B------:R-:W-:Y:S01]  /*0280*/  IMAD.WIDE R22, R14.reuse, R23, UR26 ;  /* 0x0000001a0e167e25 */ /* 0x040fe2000f8e0217 */
[----:B------:R-:W-:Y:S02]  /*0290*/  MOV R8, UR22 ;  /* 0x0000001600087c02 */ /* 0x000fe40008000f00 */
[----:B------:R-:W-:Y:S01]  /*02a0*/  MOV R9, UR23 ;  /* 0x0000001700097c02 */ /* 0x000fe20008000f00 */
[----:B------:R-:W3:Y:S02]  /*02b0*/  LDG.E R19, desc[UR18][R2.64+-0xc] ;  /* 0xfffff41202137981 */ /* 0x000ee4000c1e1900 */
[----:B------:R-:W-:-:S02]  /*02c0*/  IMAD.WIDE R8, R14, 0x4, R8 ;  /* 0x000000040e087825 */ /* 0x000fc400078e0208 */
[----:B------:R-:W2:Y:S01]  /*02d0*/  LDG.E R22, desc[UR18][R22.64] ;  /* 0x0000001216167981 */ /* 0x000ea2000c1e1900 */
[----:B------:R-:W-:Y:S01]  /*02e0*/  MOV R5, 0x4 ;  /* 0x0000000400057802 */ /* 0x000fe20000000f00 */
[C---:B------:R-:W-:Y:S02]  /*02f0*/  IMAD.WIDE R24, R14.reuse, R25, UR6 ;  /* 0x000000060e187e25 */ /* 0x040fe4000f8e0219 */
[----:B------:R0:W3:Y:S02]  /*0300*/  LDG.E R20, desc[UR18][R8.64] ;  /* 0x0000001208147981 */ /* 0x0000e4000c1e1900 */
[----:B------:R-:W-:Y:S02]  /*0310*/  IMAD.WIDE R10, R14, R11, UR8 ;  /* 0x000000080e0a7e25 */ /* 0x000fe4000f8e020b */
[----:B------:R-:W4:Y:S04]  /*0320*/  LDG.E R18, desc[UR18][R24.64] ;  /* 0x0000001218127981 */ /* 0x000f28000c1e1900 */
[----:B------:R-:W4:Y:S01]  /*0330*/  LDG.E R17, desc[UR18][R2.64+-0x8] ;  /* 0xfffff81202117981 */ /* 0x000f22000c1e1900 */
[----:B0-----:R-:W-:-:S02]  /*0340*/  HFMA2 R9, -RZ, RZ, 0, 2.384185791015625e-07 ;  /* 0x00000004ff097431 */ /* 0x001fc400000001ff */
[----:B------:R-:W-:Y:S01]  /*0350*/  IMAD.MOV.U32 R7, RZ, RZ, 0x4 ;  /* 0x00000004ff077424 */ /* 0x000fe200078e00ff */
[----:B------:R0:W5:Y:S01]  /*0360*/  LDG.E R16, desc[UR18][R10.64] ;  /* 0x000000120a107981 */ /* 0x000162000c1e1900 */
[----:B------:R-:W-:-:S03]  /*0370*/  IMAD.WIDE R4, R14, R5, UR10 ;  /* 0x0000000a0e047e25 */ /* 0x000fc6000f8e0205 */
[----:B------:R-:W5:Y:S01]  /*0380*/  LDG.E R15, desc[UR18][R2.64+-0x4] ;  /* 0xfffffc12020f7981 */ /* 0x000f62000c1e1900 */
[C---:B------:R-:W-:Y:S01]  /*0390*/  IMAD.WIDE R6, R14.reuse, R7, UR12 ;  /* 0x0000000c0e067e25 */ /* 0x040fe2000f8e0207 */
[----:B------:R-:W-:Y:S02]  /*03a0*/  MOV R27, 0x4 ;  /* 0x00000004001b7802 */ /* 0x000fe40000000f00 */
[----:B------:R1:W5:Y:S01]  /*03b0*/  LDG.E R4, desc[UR18][R4.64] ;  /* 0x0000001204047981 */ /* 0x000362000c1e1900 */
[----:B------:R-:W-:-:S03]  /*03c0*/  IMAD.WIDE R8, R14, R9, UR14 ;  /* 0x0000000e0e087e25 */ /* 0x000fc6000f8e0209 */
[----:B------:R-:W5:Y:S01]  /*03d0*/  LDG.E R23, desc[UR18][R2.64] ;  /* 0x0000001202177981 */ /* 0x000f62000c1e1900 */
[----:B0-----:R-:W-:-:S03]  /*03e0*/  IMAD.WIDE R10, R14, R27, UR16 ;  /* 0x000000100e0a7e25 */ /* 0x001fc6000f8e021b */
[----:B------:R-:W5:Y:S04]  /*03f0*/  LDG.E R7, desc[UR18][R6.64] ;  /* 0x0000001206077981 */ /* 0x000f68000c1e1900 */
[----:B------:R-:W5:Y:S04]  /*0400*/  LDG.E R24, desc[UR18][R2.64+0x4] ;  /* 0x0000041202187981 */ /* 0x000f68000c1e1900 */
[----:B------:R-:W5:Y:S04]  /*0410*/  LDG.E R8, desc[UR18][R8.64] ;  /* 0x0000001208087981 */ /* 0x000f68000c1e1900 */
[----:B------:R-:W5:Y:S04]  /*0420*/  LDG.E R25, desc[UR18][R2.64+0x8] ;  /* 0x0000081202197981 */ /* 0x000f68000c1e1900 */
[----:B------:R-:W5:Y:S04]  /*0430*/  LDG.E R10, desc[UR18][R10.64] ;  /* 0x000000120a0a7981 */ /* 0x000f68000c1e1900 */
[----:B------:R0:W5:Y:S01]  /*0440*/  LDG.E R27, desc[UR18][R2.64+0xc] ;  /* 0x00000c12021b7981 */ /* 0x000162000c1e1900 */
[----:B------:R-:W-:-:S04]  /*0450*/  UIADD3 UR5, UPT, UPT, UR5, 0x8, URZ ;  /* 0x0000000805057890 */ /* 0x000fc8000fffe0ff */
[----:B------:R-:W-:Y:S01]  /*0460*/  UISETP.NE.AND UP0, UPT, UR5, URZ, UPT ;  /* 0x000000ff0500728c */ /* 0x000fe2000bf05270 */
[----:B-1----:R-:W-:Y:S02]  /*0470*/  MOV R5, UR20 ;  /* 0x0000001400057c02 */ /* 0x002fe40008000f00 */
[----:B0-----:R-:W-:Y:S02]  /*0480*/  IADD3 R2, P0, PT, R2, 0x20, RZ ;  /* 0x0000002002027810 */ /* 0x001fe40007f1e0ff */
[----:B------:R-:W-:Y:S02]  /*0490*/  LEA R14, R5, R14, 0x3 ;  /* 0x0000000e050e7211 */ /* 0x000fe400078e18ff */
[----:B------:R-:W-:Y:S01]  /*04a0*/  IADD3.X R3, PT, PT, RZ, R3, RZ, P0, !PT ;  /* 0x00000003ff037210 */ /* 0x000fe200007fe4ff */
[----:B--2---:R-:W-:-:S04]  /*04b0*/  FFMA R22, R21, R22, R12 ;  /* 0x0000001615167223 */ /* 0x004fc8000000000c */
[----:B---3--:R-:W-:-:S04]  /*04c0*/  FFMA R20, R19, R20, R22 ;  /* 0x0000001413147223 */ /* 0x008fc80000000016 */
[----:B----4-:R-:W-:-:S04]  /*04d0*/  FFMA R18, R17, R18, R20 ;  /* 0x0000001211127223 */ /* 0x010fc80000000014 */
[----:B-----5:R-:W-:-:S04]  /*04e0*/  FFMA R16, R15, R16, R18 ;  /* 0x000000100f107223 */ /* 0x020fc80000000012 */
[----:B------:R-:W-:-:S04]  /*04f0*/  FFMA R23, R23, R4, R16 ;  /* 0x0000000417177223 */ /* 0x000fc80000000010 */
[----:B------:R-:W-:-:S04]  /*0500*/  FFMA R24, R24, R7, R23 ;  /* 0x0000000718187223 */ /* 0x000fc80000000017 */
[----:B------:R-:W-:-:S04]  /*0510*/  FFMA R8, R25, R8, R24 ;  /* 0x0000000819087223 */ /* 0x000fc80000000018 */
[----:B------:R-:W-:Y:S01]  /*0520*/  FFMA R12, R27, R10, R8 ;  /* 0x0000000a1b0c7223 */ /* 0x000fe20000000008 */
[----:B------:R-:W-:Y:S06]  /*0530*/  BRA.U UP0, `(.L_x_8) ;  /* 0xfffffffd003c7547 */ /* 0x000fec000b83ffff */
.L_x_7:
[----:B------:R-:W-:-:S04]  /*0540*/  ULOP3.LUT UR6, UR20, 0x7, URZ, 0xc0, !UPT ;  /* 0x0000000714067892 */ /* 0x000fc8000f8ec0ff */
[----:B------:R-:W-:-:S09]  /*0550*/  UISETP.NE.AND UP0, UPT, UR6, URZ, UPT ;  /* 0x000000ff0600728c */ /* 0x000fd2000bf05270 */
[----:B------:R-:W-:Y:S05]  /*0560*/  BRA.U !UP0, `(.L_x_9) ;  /* 0x0000000508387547 */ /* 0x000fea000b800000 */
[----:B------:R-:W-:Y:S02]  /*0570*/  UISETP.GE.U32.AND UP0, UPT, UR6, 0x4, UPT ;  /* 0x000000040600788c */ /* 0x000fe4000bf06070 */
[----:B------:R-:W-:-:S04]  /*0580*/  ULOP3.LUT UR5, UR20, 0x3, URZ, 0xc0, !UPT ;  /* 0x0000000314057892 */ /* 0x000fc8000f8ec0ff */
[----:B------:R-:W-:-:S03]  /*0590*/  UISETP.NE.AND UP1, UPT, UR5, URZ, UPT ;  /* 0x000000ff0500728c */ /* 0x000fc6000bf25270 */
[----:B------:R-:W-:Y:S08]  /*05a0*/  BRA.U !UP0, `(.L_x_10) ;  /* 0x00000001087c7547 */ /* 0x000ff0000b800000 */
[----:B------:R-:W1:Y:S01]  /*05b0*/  LDC.64 R6, c[0x0][0x388] ;  /* 0x0000e200ff067b82 */ /* 0x000e620000000a00 */
[----:B------:R-:W2:Y:S01]  /*05c0*/  LDCU.64 UR6, c[0x0][0x380] ;  /* 0x00007000ff0677ac */ /* 0x000ea20008000a00 */
[----:B------:R-:W-:Y:S01]  /*05d0*/  IMAD.U32 R9, RZ, RZ, UR4 ;  /* 0x00000004ff097e24 */ /* 0x000fe2000f8e00ff */
[C---:B------:R-:W-:Y:S02]  /*05e0*/  IADD3 R3, PT, PT, R13.reuse, UR4, RZ ;  /* 0x000000040d037c10 */ /* 0x040fe4000fffe0ff */
[----:B------:R-:W-:Y:S01]  /*05f0*/  IADD3 R10, P0, PT, R13, UR4, RZ ;  /* 0x000000040d0a7c10 */ /* 0x000fe2000ff1e0ff */
[----:B------:R-:W-:Y:S01]  /*0600*/  IMAD R9, R9, UR20, R0 ;  /* 0x0000001409097c24 */ /* 0x000fe2000f8e0200 */
[----:B------:R-:W-:Y:S01]  /*0610*/  MOV R11, UR20 ;  /* 0x00000014000b7c02 */ /* 0x000fe20008000f00 */
[----:B------:R-:W3:Y:S01]  /*0620*/  LDC.64 R4, c[0x0][0x380] ;  /* 0x0000e000ff047b82 */ /* 0x000ee20000000a00 */
[----:B------:R-:W-:Y:S01]  /*0630*/  MOV R15, UR20 ;  /* 0x00000014000f7c02 */ /* 0x000fe20008000f00 */
[----:B-1----:R-:W-:Y:S01]  /*0640*/  IMAD.WIDE R6, R9, 0x4, R6 ;  /* 0x0000000409067825 */ /* 0x002fe200078e0206 */
[----:B------:R-:W-:-:S05]  /*0650*/  MOV R9, UR20 ;  /* 0x0000001400097c02 */ /* 0x000fca0008000f00 */
[----:B------:R-:W-:Y:S02]  /*0660*/  IMAD.WIDE R8, R9, 0x4, R6 ;  /* 0x0000000409087825 */ /* 0x000fe400078e0206 */
[----:B0-----:R-:W4:Y:S02]  /*0670*/  LDG.E R6, desc[UR18][R6.64] ;  /* 0x0000001206067981 */ /* 0x001f24000c1e1900 */
[----:B---3--:R-:W-:Y:S01]  /*0680*/  IMAD.WIDE.U32 R4, R3, 0x4, R4 ;  /* 0x0000000403047825 */ /* 0x008fe200078e0004 */
[----:B------:R-:W-:Y:S01]  /*0690*/  IADD3.X R3, PT, PT, RZ, RZ, RZ, P0, !PT ;  /* 0x000000ffff037210 */ /* 0x000fe200007fe4ff */
[----:B------:R-:W3:Y:S01]  /*06a0*/  LDG.E R17, desc[UR18][R8.64] ;  /* 0x0000001208117981 */ /* 0x000ee2000c1e1900 */
[----:B--2---:R-:W-:-:S03]  /*06b0*/  LEA R2, P0, R10, UR6, 0x2 ;  /* 0x000000060a027c11 */ /* 0x004fc6000f8010ff */
[----:B------:R-:W4:Y:S01]  /*06c0*/  LDG.E R5, desc[UR18][R4.64] ;  /* 0x0000001204057981 */ /* 0x000f22000c1e1900 */
[----:B------:R-:W-:Y:S01]  /*06d0*/  LEA.HI.X R3, R10, UR7, R3, 0x2, P0 ;  /* 0x000000070a037c11 */ /* 0x000fe200080f1403 */
[----:B------:R-:W-:-:S04]  /*06e0*/  IMAD.WIDE R10, R11, 0x4, R8 ;  /* 0x000000040b0a7825 */ /* 0x000fc800078e0208 */
[----:B------:R-:W3:Y:S01]  /*06f0*/  LDG.E R16, desc[UR18][R2.64+0x4] ;  /* 0x0000041202107981 */ /* 0x000ee2000c1e1900 */
[----:B------:R-:W-:-:S03]  /*0700*/  IMAD.WIDE R14, R15, 0x4, R10 ;  /* 0x000000040f0e7825 */ /* 0x000fc600078e020a */
[----:B------:R-:W2:Y:S04]  /*0710*/  LDG.E R19, desc[UR18][R10.64] ;  /* 0x000000120a137981 */ /* 0x000ea8000c1e1900 */
[----:B------:R-:W2:Y:S04]  /*0720*/  LDG.E R18, desc[UR18][R2.64+0x8] ;  /* 0x0000081202127981 */ /* 0x000ea8000c1e1900 */
[----:B------:R-:W5:Y:S04]  /*0730*/  LDG.E R20, desc[UR18][R2.64+0xc] ;  /* 0x00000c1202147981 */ /* 0x000f68000c1e1900 */
[----:B------:R-:W5:Y:S01]  /*0740*/  LDG.E R14, desc[UR18][R14.64] ;  /* 0x000000120e0e7981 */ /* 0x000f62000c1e1900 */
[----:B------:R-:W-:Y:S01]  /*0750*/  UIADD3 UR4, UPT, UPT, UR4, 0x4, URZ ;  /* 0x0000000404047890 */ /* 0x000fe2000fffe0ff */
[----:B----4-:R-:W-:-:S04]  /*0760*/  FFMA R5, R5, R6, R12 ;  /* 0x0000000605057223 */ /* 0x010fc8000000000c */
[----:B---3--:R-:W-:-:S04]  /*0770*/  FFMA R5, R16, R17, R5 ;  /* 0x0000001110057223 */ /* 0x008fc80000000005 */
[----:B--2---:R-:W-:-:S04]  /*0780*/  FFMA R5, R18, R19, R5 ;  /* 0x0000001312057223 */ /* 0x004fc80000000005 */
[----:B-----5:R-:W-:-:S07]  /*0790*/  FFMA R12, R20, R14, R5 ;  /* 0x0000000e140c7223 */ /* 0x020fce0000000005 */
.L_x_10:
[----:B------:R-:W-:Y:S05]  /*07a0*/  BRA.U !UP1, `(.L_x_9) ;  /* 0x0000000109a87547 */ /* 0x000fea000b800000 */
[----:B------:R-:W-:Y:S01]  /*07b0*/  UISETP.NE.AND UP0, UPT, UR5, 0x1, UPT ;  /* 0x000000010500788c */ /* 0x000fe2000bf05270 */
[----:B------:R-:W-:Y:S01]  /*07c0*/  MOV R7, UR4 ;  /* 0x0000000400077c02 */ /* 0x000fe20008000f00 */
[----:B------:R-:W-:Y:S02]  /*07d0*/  ULOP3.LUT UR5, UR20, 0x1, URZ, 0xc0, !UPT ;  /* 0x0000000114057892 */ /* 0x000fe4000f8ec0ff */
[----:B------:R-:W-:Y:S02]  /*07e0*/  MOV R15, UR20 ;  /* 0x00000014000f7c02 */ /* 0x000fe40008000f00 */
[----:B------:R-:W-:Y:S01]  /*07f0*/  UISETP.NE.U32.AND UP1, UPT, UR5, 0x1, UPT ;  /* 0x000000010500788c */ /* 0x000fe2000bf25070 */
[----:B------:R-:W-:-:S04]  /*0800*/  PLOP3.LUT P1, PT, PT, PT, UP0, 0x80, 0x8 ;  /* 0x000000000008781c */ /* 0x000fc80003f2f008 */
[----:B------:R-:W1:Y:S01]  /*0810*/  @UP0 LDCU.128 UR8, c[0x0][0x380] ;  /* 0x00007000ff0807ac */ /* 0x000e620008000c00 */
[----:B------:R-:W-:Y:S01]  /*0820*/  PLOP3.LUT P0, PT, PT, PT, UP1, 0x80, 0x8 ;  /* 0x000000000008781c */ /* 0x000fe20003f0f018 */
[----:B------:R-:W2:Y:S04]  /*0830*/  @UP0 LDCU.64 UR6, c[0x0][0x380] ;  /* 0x00007000ff0607ac */ /* 0x000ea80008000a00 */
[----:B------:R-:W3:Y:S03]  /*0840*/  @!UP1 LDCU.128 UR12, c[0x0][0x380] ;  /* 0x00007000ff0c97ac */ /* 0x000ee60008000c00 */
[C---:B------:R-:W-:Y:S02]  /*0850*/  @P1 IADD3 R3, PT, PT, R13.reuse, UR4, RZ ;  /* 0x000000040d031c10 */ /* 0x040fe4000fffe0ff */
[----:B------:R-:W-:Y:S01]  /*0860*/  @P1 IADD3 R6, P2, PT, R13, UR4, RZ ;  /* 0x000000040d061c10 */ /* 0x000fe2000ff5e0ff */
[----:B------:R-:W-:Y:S01]  /*0870*/  @UP0 UIADD3 UR4, UPT, UPT, UR4, 0x2, URZ ;  /* 0x0000000204040890 */ /* 0x000fe2000fffe0ff */
[----:B-1----:R-:W-:Y:S01]  /*0880*/  MOV R11, UR9 ;  /* 0x00000009000b7c02 */ /* 0x002fe20008000f00 */
[----:B------:R-:W-:Y:S01]  /*0890*/  IMAD.U32 R10, RZ, RZ, UR8 ;  /* 0x00000008ff0a7e24 */ /* 0x000fe2000f8e00ff */
[----:B------:R-:W-:-:S02]  /*08a0*/  MOV R4, UR10 ;  /* 0x0000000a00047c02 */ /* 0x000fc40008000f00 */
[----:B------:R-:W-:Y:S01]  /*08b0*/  MOV R5, UR11 ;  /* 0x0000000b00057c02 */ /* 0x000fe20008000f00 */
[----:B------:R-:W-:-:S04]  /*08c0*/  @P1 IMAD.WIDE.U32 R10, R3, 0x4, R10 ;  /* 0x00000004030a1825 */ /* 0x000fc800078e000a */
[----:B------:R-:W-:Y:S01]  /*08d0*/  @P1 IMAD R3, R7, UR20, R0 ;  /* 0x0000001407031c24 */ /* 0x000fe2000f8e0200 */
[----:B------:R-:W-:Y:S01]  /*08e0*/  @P1 IADD3.X R7, PT, PT, RZ, RZ, RZ, P2, !PT ;  /* 0x000000ffff071210 */ /* 0x000fe200017fe4ff */
[----:B------:R-:W-:Y:S01]  /*08f0*/  IMAD.U32 R19, RZ, RZ, UR4 ;  /* 0x00000004ff137e24 */ /* 0x000fe2000f8e00ff */
[C---:B--2---:R-:W-:Y:S01]  /*0900*/  @P1 LEA R2, P2, R6.reuse, UR6, 0x2 ;  /* 0x0000000606021c11 */ /* 0x044fe2000f8410ff */
[----:B------:R-:W-:Y:S01]  /*0910*/  @P1 IMAD.WIDE R4, R3, 0x4, R4 ;  /* 0x0000000403041825 */ /* 0x000fe200078e0204 */
[----:B------:R-:W-:Y:S01]  /*0920*/  @!P0 IADD3 R17, PT, PT, R13, UR4, RZ ;  /* 0x000000040d118c10 */ /* 0x000fe2000fffe0ff */
[----:B0-----:R-:W2:Y:S01]  /*0930*/  @P1 LDG.E R11, desc[UR18][R10.64] ;  /* 0x000000120a0b1981 */ /* 0x001ea2000c1e1900 */
[----:B------:R-:W-:Y:S01]  /*0940*/  @P1 LEA.HI.X R3, R6, UR7, R7, 0x2, P2 ;  /* 0x0000000706031c11 */ /* 0x000fe200090f1407 */
[----:B------:R-:W-:Y:S01]  /*0950*/  @!P0 IMAD R19, R19, UR20, R0 ;  /* 0x0000001413138c24 */ /* 0x000fe2000f8e0200 */
[----:B---3--:R-:W-:Y:S01]  /*0960*/  MOV R6, UR12 ;  /* 0x0000000c00067c02 */ /* 0x008fe20008000f00 */
[----:B------:R-:W-:Y:S01]  /*0970*/  @P1 IMAD.WIDE R14, R15, 0x4, R4 ;  /* 0x000000040f0e1825 */ /* 0x000fe200078e0204 */
[----:B------:R-:W-:Y:S01]  /*0980*/  MOV R7, UR13 ;  /* 0x0000000d00077c02 */ /* 0x000fe20008000f00 */
[----:B------:R-:W2:Y:S01]  /*0990*/  @P1 LDG.E R4, desc[UR18][R4.64] ;  /* 0x0000001204041981 */ /* 0x000ea2000c1e1900 */
[----:B------:R-:W-:-:S02]  /*09a0*/  MOV R8, UR14 ;  /* 0x0000000e00087c02 */ /* 0x000fc40008000f00 */
[----:B------:R-:W-:Y:S01]  /*09b0*/  MOV R9, UR15 ;  /* 0x0000000f00097c02 */ /* 0x000fe20008000f00 */
[----:B------:R-:W-:Y:S01]  /*09c0*/  @!P0 IMAD.WIDE.U32 R6, R17, 0x4, R6 ;  /* 0x0000000411068825 */ /* 0x000fe200078e0006 */
[----:B------:R-:W3:Y:S03]  /*09d0*/  @P1 LDG.E R14, desc[UR18][R14.64] ;  /* 0x000000120e0e1981 */ /* 0x000ee6000c1e1900 */
[----:B------:R-:W-:Y:S01]  /*09e0*/  @!P0 IMAD.WIDE R8, R19, 0x4, R8 ;  /* 0x0000000413088825 */ /* 0x000fe200078e0208 */
[----:B------:R-:W3:Y:S04]  /*09f0*/  @P1 LDG.E R2, desc[UR18][R2.64+0x4] ;  /* 0x0000041202021981 */ /* 0x000ee8000c1e1900 */
[----:B------:R-:W4:Y:S04]  /*0a00*/  @!P0 LDG.E R7, desc[UR18][R6.64] ;  /* 0x0000001206078981 */ /* 0x000f28000c1e1900 */
[----:B------:R-:W4:Y:S01]  /*0a10*/  @!P0 LDG.E R8, desc[UR18][R8.64] ;  /* 0x0000001208088981 */ /* 0x000f22000c1e1900 */
[----:B--2---:R-:W-:-:S04]  /*0a20*/  @P1 FFMA R11, R11, R4, R12 ;  /* 0x000000040b0b1223 */ /* 0x004fc8000000000c */
[----:B---3--:R-:W-:-:S04]  /*0a30*/  @P1 FFMA R12, R2, R14, R11 ;  /* 0x0000000e020c1223 */ /* 0x008fc8000000000b */
[----:B----4-:R-:W-:-:S07]  /*0a40*/  @!P0 FFMA R12, R7, R8, R12 ;  /* 0x00000008070c8223 */ /* 0x010fce000000000c */
.L_x_9:
[----:B------:R-:W1:Y:S01]  /*0a50*/  LDC.64 R2, c[0x0][0x390] ;  /* 0x0000e400ff027b82 */ /* 0x000e620000000a00 */
[----:B------:R-:W-:-:S05]  /*0a60*/  IADD3 R13, PT, PT, R0, R13, RZ ;  /* 0x0000000d000d7210 */ /* 0x000fca0007ffe0ff */
[----:B-1----:R-:W-:-:S05]  /*0a70*/  IMAD.WIDE R2, R13, 0x4, R2 ;  /* 0x000000040d027825 */ /* 0x002fca00078e0202 */
[----:B0-----:R-:W-:Y:S01]  /*0a80*/  STG.E desc[UR18][R2.64], R12 ;  /* 0x0000000c02007986 */ /* 0x001fe2000c101912 */
[----:B------:R-:W-:Y:S05]  /*0a90*/  EXIT ;  /* 0x000000000000794d */ /* 0x000fea0003800000 */
.L_x_11:
        /* <DEDUP_REMOVED lines=14> */
.L_x_15:


//--------------------- .nv.shared._Z24packed_tiled_gemm_kernelPfS_S_i --------------------------
	.section	.nv.shared._Z24packed_tiled_gemm_kernelPfS_S_i,"aw",@nobits
	.sectionflags	@""
	.align	4
.nv.shared._Z24packed_tiled_gemm_kernelPfS_S_i:
	.zero		9216


//--------------------- .nv.shared.reserved.0     --------------------------
	.section	.nv.shared.reserved.0,"aw",@nobits
	.weak		__nv_reservedSMEM_offset_0_alias
	.size		__nv_reservedSMEM_offset_0_alias, 0, 64
	.other		__nv_reservedSMEM_offset_0_alias,@"STO_CUDA_RESERVED_SHARED STV_DEFAULT"
__nv_reservedSMEM_offset_0_alias:
	.zero		0
	.zero		64


//--------------------- .nv.shared._Z17tiled_gemm_kernelPfS_S_i --------------------------
	.section	.nv.shared._Z17tiled_gemm_kernelPfS_S_i,"aw",@nobits
	.sectionflags	@""
	.align	4
.nv.shared._Z17tiled_gemm_kernelPfS_S_i:
	.zero		9472


//--------------------- .nv.constant0._Z24packed_tiled_gemm_kernelPfS_S_i --------------------------
	.section	.nv.constant0._Z24packed_tiled_gemm_kernelPfS_S_i,"a",@progbits
	.sectionflags	@""
	.align	4
.nv.constant0._Z24packed_tiled_gemm_kernelPfS_S_i:
	.zero		924


//--------------------- .nv.constant0._Z18pack_matrix_kernelPfS_i --------------------------
	.section	.nv.constant0._Z18pack_matrix_kernelPfS_i,"a",@progbits
	.sectionflags	@""
	.align	4
.nv.constant0._Z18pack_matrix_kernelPfS_i:
	.zero		916


//--------------------- .nv.constant0._Z17tiled_gemm_kernelPfS_S_i --------------------------
	.section	.nv.constant0._Z17tiled_gemm_kernelPfS_S_i,"a",@progbits
	.sectionflags	@""
	.align	4
.nv.constant0._Z17tiled_gemm_kernelPfS_S_i:
	.zero		924


//--------------------- .nv.constant0._Z17naive_gemm_kernelPfS_S_i --------------------------
	.section	.nv.constant0._Z17naive_gemm_kernelPfS_S_i,"a",@progbits
	.sectionflags	@""
	.align	4
.nv.constant0._Z17naive_gemm_kernelPfS_S_i:
	.zero		924


//--------------------- SYMBOLS --------------------------

	.type		.nv.reservedSmem.offset0,@object
	.size		.nv.reservedSmem.offset0,0x4
	.type		.nv.reservedSmem.cap,@object
	.size		.nv.reservedSmem.cap,0x4
